// auto-generated by cutlass_sweep.fmha — config: {"arch": "sm_90", "direction": "fwd", "dtype": "fp16", "head_dim": 64, "mask": "residual", "schedule": "tma", "tile_kv": 128, "tile_q": 64}
#include "cutlass/cutlass.h"
#include "cute/tensor.hpp"
#include "cutlass/device_kernel.h"
#include "cutlass/kernel_hardware_info.h"
#include "88_hopper_fmha/collective/fmha_fusion.hpp"
#include "88_hopper_fmha/kernel/fmha_kernel_builder.hpp"

using namespace cute;
using Element = cutlass::half_t;
using TileShape = Shape<_64, _128, _64>;
using StrideQ = cute::tuple<int, _1, cute::tuple<int, int>>;
using StrideK = cute::tuple<int, _1, cute::tuple<int, int>>;
using StrideV = cute::tuple<int, cute::_1, cute::tuple<int, int>>;

using Kernel = typename cutlass::fmha::kernel::FmhaBuilder<
    Element, float, float,
    TileShape, StrideQ, StrideK, StrideV,
    cutlass::fmha::collective::ResidualFusion,
    cutlass::gemm::KernelTma
  >::Kernel;

auto* _anchor = &cutlass::device_kernel<Kernel>;


// ===== COMPILED SASS (sm_90a) =====

	.target	sm_90a

	.elftype	@"ET_EXEC"


//--------------------- .note.nv.tkinfo           --------------------------
	.section	.note.nv.tkinfo,"",@"SHT_NOTE"
	.sectionflags	@"SHF_NOTE_NV_TKINFO"
	.tkinfo
        /*0018*/ 	.word	0x00000002
        /*0030*/ 	.string	""
        /*0030*/ 	.string	"ptxas"
        /*0030*/ 	.string	"Cuda compilation tools, release 13.0, V13.0.88"
        /*0030*/ 	.string	"Build cuda_13.0.r13.0/compiler.36424714_0"
        /*0030*/ 	.string	"-arch sm_90a -m 64 "



//--------------------- .note.nv.cuinfo           --------------------------
	.section	.note.nv.cuinfo,"",@"SHT_NOTE"
	.sectionflags	@"SHF_NOTE_NV_CUINFO"
        /*0018*/ 	.short	0x0002
        /*001a*/ 	.short	0x005a
        /*001c*/ 	.short	0x0082
	.zero		2


//--------------------- .nv.info                  --------------------------
	.section	.nv.info,"",@"SHT_CUDA_INFO"
	.align	4


	//----- nvinfo : EIATTR_REGCOUNT
	.align		4
        /*0000*/ 	.byte	0x04, 0x2f
        /*0002*/ 	.short	(.L_15 - .L_14)
	.align		4
.L_14:
        /*0004*/ 	.word	index@(_ZN7cutlass13device_kernelINS_4fmha6kernel13FmhaKernelTmaINS1_10collective15FmhaMainloopTmaINS_6half_tEfN4cute5tupleIJNS7_1CILi64EEENS9_ILi128EEESA_EEENS4_14ResidualFusionEJEEENS4_15FmhaFwdEpilogueIS6_fNS8_IJSA_SA_SB_EEEEEJEEEEEvNT_6ParamsE)
        /*0008*/ 	.word	0x00000080


	//----- nvinfo : EIATTR_FRAME_SIZE
	.align		4
.L_15:
        /*000c*/ 	.byte	0x04, 0x11
        /*000e*/ 	.short	(.L_17 - .L_16)
	.align		4
.L_16:
        /*0010*/ 	.word	index@($__internal_0_$__cuda_sm20_rcp_rn_f32_slowpath)
        /*0014*/ 	.word	0x00000000


	//----- nvinfo : EIATTR_FRAME_SIZE
	.align		4
.L_17:
        /*0018*/ 	.byte	0x04, 0x11
        /*001a*/ 	.short	(.L_19 - .L_18)
	.align		4
.L_18:
        /*001c*/ 	.word	index@(_ZN7cutlass13device_kernelINS_4fmha6kernel13FmhaKernelTmaINS1_10collective15FmhaMainloopTmaINS_6half_tEfN4cute5tupleIJNS7_1CILi64EEENS9_ILi128EEESA_EEENS4_14ResidualFusionEJEEENS4_15FmhaFwdEpilogueIS6_fNS8_IJSA_SA_SB_EEEEEJEEEEEvNT_6ParamsE)
        /*0020*/ 	.word	0x00000000


	//----- nvinfo : EIATTR_MIN_STACK_SIZE
	.align		4
.L_19:
        /*0024*/ 	.byte	0x04, 0x12
        /*0026*/ 	.short	(.L_21 - .L_20)
	.align		4
.L_20:
        /*0028*/ 	.word	index@(_ZN7cutlass13device_kernelINS_4fmha6kernel13FmhaKernelTmaINS1_10collective15FmhaMainloopTmaINS_6half_tEfN4cute5tupleIJNS7_1CILi64EEENS9_ILi128EEESA_EEENS4_14ResidualFusionEJEEENS4_15FmhaFwdEpilogueIS6_fNS8_IJSA_SA_SB_EEEEEJEEEEEvNT_6ParamsE)
        /*002c*/ 	.word	0x00000000
.L_21:


//--------------------- .nv.compat                --------------------------
	.section	.nv.compat,"",@"SHT_CUDA_COMPAT_INFO"
	.align	4
        /*0000*/ 	.byte	0x02, 0x09, 0x01, 0x00, 0x02, 0x02, 0x04, 0x00, 0x02, 0x05, 0x05, 0x00, 0x03, 0x07, 0x01, 0x01
        /*0010*/ 	.byte	0x02, 0x03, 0x01, 0x00, 0x02, 0x06, 0x01, 0x00, 0x04, 0x0b, 0x08, 0x00, 0x00, 0x00, 0x00, 0x00
        /*0020*/ 	.byte	0x00, 0x00, 0x00, 0x00


//--------------------- .nv.info._ZN7cutlass13device_kernelINS_4fmha6kernel13FmhaKernelTmaINS1_10collective15FmhaMainloopTmaINS_6half_tEfN4cute5tupleIJNS7_1CILi64EEENS9_ILi128EEESA_EEENS4_14ResidualFusionEJEEENS4_15FmhaFwdEpilogueIS6_fNS8_IJSA_SA_SB_EEEEEJEEEEEvNT_6ParamsE --------------------------
	.section	.nv.info._ZN7cutlass13device_kernelINS_4fmha6kernel13FmhaKernelTmaINS1_10collective15FmhaMainloopTmaINS_6half_tEfN4cute5tupleIJNS7_1CILi64EEENS9_ILi128EEESA_EEENS4_14ResidualFusionEJEEENS4_15FmhaFwdEpilogueIS6_fNS8_IJSA_SA_SB_EEEEEJEEEEEvNT_6ParamsE,"",@"SHT_CUDA_INFO"
	.sectionflags	@""
	.align	4


	//----- nvinfo : EIATTR_CUDA_API_VERSION
	.align		4
        /*0000*/ 	.byte	0x04, 0x37
        /*0002*/ 	.short	(.L_23 - .L_22)
.L_22:
        /*0004*/ 	.word	0x00000082


	//----- nvinfo : EIATTR_KPARAM_INFO
	.align		4
.L_23:
        /*0008*/ 	.byte	0x04, 0x17
        /*000a*/ 	.short	(.L_25 - .L_24)
.L_24:
        /*000c*/ 	.word	0x00000000
        /*0010*/ 	.short	0x0000
        /*0012*/ 	.short	0x0070
        /*0014*/ 	.byte	0x00, 0xf0, 0x01, 0x20


	//----- nvinfo : EIATTR_SPARSE_MMA_MASK
	.align		4
.L_25:
        /*0018*/ 	.byte	0x03, 0x50
        /*001a*/ 	.short	0x0000


	//----- nvinfo : EIATTR_MAXREG_COUNT
	.align		4
        /*001c*/ 	.byte	0x03, 0x1b
        /*001e*/ 	.short	0x00ff


	//----- nvinfo : EIATTR_NUM_BARRIERS
	.align		4
        /*0020*/ 	.byte	0x02, 0x4c
        /*0022*/ 	.byte	0x02
	.zero		1


	//----- nvinfo : EIATTR_EXTERNS
	.align		4
        /*0024*/ 	.byte	0x04, 0x0f
        /*0026*/ 	.short	(.L_27 - .L_26)


	//   ....[0]....
	.align		4
.L_26:
        /*0028*/ 	.word	index@(__assertfail)


	//----- nvinfo : EIATTR_MERCURY_ISA_VERSION
	.align		4
.L_27:
        /*002c*/ 	.byte	0x03, 0x5f
        /*002e*/ 	.short	0x0101


	//----- nvinfo : EIATTR_COOP_GROUP_MASK_REGIDS
	.align		4
        /*0030*/ 	.byte	0x04, 0x29
        /*0032*/ 	.short	(.L_29 - .L_28)


	//   ....[0]....
.L_28:
        /*0034*/ 	.word	0xffffffff


	//   ....[1]....
        /*0038*/ 	.word	0xffffffff


	//   ....[2]....
        /*003c*/ 	.word	0xffffffff


	//   ....[3]....
        /*0040*/ 	.word	0xffffffff


	//   ....[4]....
        /*0044*/ 	.word	0xffffffff


	//   ....[5]....
        /*0048*/ 	.word	0xffffffff


	//   ....[6]....
        /*004c*/ 	.word	0xffffffff


	//   ....[7]....
        /*0050*/ 	.word	0xffffffff


	//   ....[8]....
        /*0054*/ 	.word	0xffffffff


	//   ....[9]....
        /*0058*/ 	.word	0xffffffff


	//   ....[10]....
        /*005c*/ 	.word	0xffffffff


	//   ....[11]....
        /*0060*/ 	.word	0xffffffff


	//   ....[12]....
        /*0064*/ 	.word	0xffffffff


	//   ....[13]....
        /*0068*/ 	.word	0xffffffff


	//   ....[14]....
        /*006c*/ 	.word	0xffffffff


	//   ....[15]....
        /*0070*/ 	.word	0xffffffff


	//   ....[16]....
        /*0074*/ 	.word	0xffffffff


	//   ....[17]....
        /*0078*/ 	.word	0xffffffff


	//   ....[18]....
        /*007c*/ 	.word	0xffffffff


	//   ....[19]....
        /*0080*/ 	.word	0xffffffff


	//   ....[20]....
        /*0084*/ 	.word	0xffffffff


	//----- nvinfo : EIATTR_COOP_GROUP_INSTR_OFFSETS
	.align		4
.L_29:
        /*0088*/ 	.byte	0x04, 0x28
        /*008a*/ 	.short	(.L_31 - .L_30)


	//   ....[0]....
.L_30:
        /*008c*/ 	.word	0x00000050


	//   ....[1]....
        /*0090*/ 	.word	0x00000140


	//   ....[2]....
        /*0094*/ 	.word	0x00000270


	//   ....[3]....
        /*0098*/ 	.word	0x00000410


	//   ....[4]....
        /*009c*/ 	.word	0x00000570


	//   ....[5]....
        /*00a0*/ 	.word	0x00002070


	//   ....[6]....
        /*00a4*/ 	.word	0x00002090


	//   ....[7]....
        /*00a8*/ 	.word	0x000020b0


	//   ....[8]....
        /*00ac*/ 	.word	0x000020d0


	//   ....[9]....
        /*00b0*/ 	.word	0x00004740


	//   ....[10]....
        /*00b4*/ 	.word	0x00004780


	//   ....[11]....
        /*00b8*/ 	.word	0x000047b0


	//   ....[12]....
        /*00bc*/ 	.word	0x000047f0


	//   ....[13]....
        /*00c0*/ 	.word	0x00007d00


	//   ....[14]....
        /*00c4*/ 	.word	0x00007d50


	//   ....[15]....
        /*00c8*/ 	.word	0x00007d80


	//   ....[16]....
        /*00cc*/ 	.word	0x00007db0


	//   ....[17]....
        /*00d0*/ 	.word	0x0000a2a0


	//   ....[18]....
        /*00d4*/ 	.word	0x0000a2e0


	//   ....[19]....
        /*00d8*/ 	.word	0x0000a330


	//   ....[20]....
        /*00dc*/ 	.word	0x0000a340


	//----- nvinfo : EIATTR_SYSCALL_OFFSETS
	.align		4
.L_31:
        /*00e0*/ 	.byte	0x04, 0x46
        /*00e2*/ 	.short	(.L_33 - .L_32)


	//   ....[0]....
.L_32:
        /*00e4*/ 	.word	0x0000ac80


	//   ....[1]....
        /*00e8*/ 	.word	0x0000ada0


	//----- nvinfo : EIATTR_MBARRIER_INSTR_OFFSETS
	.align		4
.L_33:
        /*00ec*/ 	.byte	0x04, 0x39
        /*00ee*/ 	.short	(.L_35 - .L_34)


	//   ....[0]....
.L_34:
        /*00f0*/ 	.word	0x00000240
        /*00f4*/ 	.word	0x000000ff
        /*00f8*/ 	.word	0x00012040
        /*00fc*/ 	.short	0x0100
        /*00fe*/ 	.byte	0x08
	.zero		1


	//   ....[1]....
        /*0100*/ 	.word	0x00000250
        /*0104*/ 	.word	0x000000ff
        /*0108*/ 	.word	0x00012048
        /*010c*/ 	.short	0x0100
        /*010e*/ 	.byte	0x08
	.zero		1


	//   ....[2]....
        /*0110*/ 	.word	0x00000380
        /*0114*/ 	.word	0x000000ff
        /*0118*/ 	.word	0x00012000
        /*011c*/ 	.short	0x0100
        /*011e*/ 	.byte	0x08
	.zero		1


	//   ....[3]....
        /*0120*/ 	.word	0x00000390
        /*0124*/ 	.word	0x000000ff
        /*0128*/ 	.word	0x00012020
        /*012c*/ 	.short	0x0100
        /*012e*/ 	.byte	0x08
	.zero		1


	//   ....[4]....
        /*0130*/ 	.word	0x000003a0
        /*0134*/ 	.word	0x000000ff
        /*0138*/ 	.word	0x00012008
        /*013c*/ 	.short	0x0100
        /*013e*/ 	.byte	0x08
	.zero		1


	//   ....[5]....
        /*0140*/ 	.word	0x000003b0
        /*0144*/ 	.word	0x000000ff
        /*0148*/ 	.word	0x00012028
        /*014c*/ 	.short	0x0100
        /*014e*/ 	.byte	0x08
	.zero		1


	//   ....[6]....
        /*0150*/ 	.word	0x000003c0
        /*0154*/ 	.word	0x000000ff
        /*0158*/ 	.word	0x00012010
        /*015c*/ 	.short	0x0100
        /*015e*/ 	.byte	0x08
	.zero		1


	//   ....[7]....
        /*0160*/ 	.word	0x000003d0
        /*0164*/ 	.word	0x000000ff
        /*0168*/ 	.word	0x00012030
        /*016c*/ 	.short	0x0100
        /*016e*/ 	.byte	0x08
	.zero		1


	//   ....[8]....
        /*0170*/ 	.word	0x000003e0
        /*0174*/ 	.word	0x000000ff
        /*0178*/ 	.word	0x00012018
        /*017c*/ 	.short	0x0100
        /*017e*/ 	.byte	0x08
	.zero		1


	//   ....[9]....
        /*0180*/ 	.word	0x000003f0
        /*0184*/ 	.word	0x000000ff
        /*0188*/ 	.word	0x00012038
        /*018c*/ 	.short	0x0100
        /*018e*/ 	.byte	0x08
	.zero		1


	//   ....[10]....
        /*0190*/ 	.word	0x00000520
        /*0194*/ 	.word	0x000000ff
        /*0198*/ 	.word	0x00012050
        /*019c*/ 	.short	0x0100
        /*019e*/ 	.byte	0x08
	.zero		1


	//   ....[11]....
        /*01a0*/ 	.word	0x00000530
        /*01a4*/ 	.word	0x000000ff
        /*01a8*/ 	.word	0x00012060
        /*01ac*/ 	.short	0x0100
        /*01ae*/ 	.byte	0x08
	.zero		1


	//   ....[12]....
        /*01b0*/ 	.word	0x00000540
        /*01b4*/ 	.word	0x000000ff
        /*01b8*/ 	.word	0x00012058
        /*01bc*/ 	.short	0x0100
        /*01be*/ 	.byte	0x08
	.zero		1


	//   ....[13]....
        /*01c0*/ 	.word	0x00000550
        /*01c4*/ 	.word	0x000000ff
        /*01c8*/ 	.word	0x00012068
        /*01cc*/ 	.short	0x0100
        /*01ce*/ 	.byte	0x08
	.zero		1


	//   ....[14]....
        /*01d0*/ 	.word	0x000006b0
        /*01d4*/ 	.word	0x00000003
        /*01d8*/ 	.word	0x00012048
        /*01dc*/ 	.short	0x010a
        /*01de*/ 	.byte	0x3f
	.zero		1


	//   ....[15]....
        /*01e0*/ 	.word	0x00000980
        /*01e4*/ 	.word	0x00000003
        /*01e8*/ 	.word	0x00012020
        /*01ec*/ 	.short	0x010a
        /*01ee*/ 	.byte	0x3f
	.zero		1


	//   ....[16]....
        /*01f0*/ 	.word	0x00000b30
        /*01f4*/ 	.word	0x00000002
        /*01f8*/ 	.word	0x00012020
        /*01fc*/ 	.short	0x010a
        /*01fe*/ 	.byte	0x3f
	.zero		1


	//   ....[17]....
        /*0200*/ 	.word	0x00000d50
        /*0204*/ 	.word	0x00000003
        /*0208*/ 	.word	0x00012020
        /*020c*/ 	.short	0x010a
        /*020e*/ 	.byte	0x3f
	.zero		1


	//   ....[18]....
        /*0210*/ 	.word	0x00000f60
        /*0214*/ 	.word	0x00000003
        /*0218*/ 	.word	0x00012020
        /*021c*/ 	.short	0x010a
        /*021e*/ 	.byte	0x3f
	.zero		1


	//   ....[19]....
        /*0220*/ 	.word	0x00001190
        /*0224*/ 	.word	0x00000002
        /*0228*/ 	.word	0x00012040
        /*022c*/ 	.short	0x010a
        /*022e*/ 	.byte	0x3f
	.zero		1


	//   ....[20]....
        /*0230*/ 	.word	0x000011b0
        /*0234*/ 	.word	0x00000002
        /*0238*/ 	.word	0x00012000
        /*023c*/ 	.short	0x010a
        /*023e*/ 	.byte	0x3f
	.zero		1


	//   ....[21]....
        /*0240*/ 	.word	0x00002020
        /*0244*/ 	.word	0x00000002
        /*0248*/ 	.word	0x00012008
        /*024c*/ 	.short	0x010a
        /*024e*/ 	.byte	0x3f
	.zero		1


	//   ....[22]....
        /*0250*/ 	.word	0x00003e70
        /*0254*/ 	.word	0x00000016
        /*0258*/ 	.word	0x00000000
        /*025c*/ 	.short	0x0101
        /*025e*/ 	.byte	0x3f
	.zero		1


	//   ....[23]....
        /*0260*/ 	.word	0x00003f50
        /*0264*/ 	.word	0x00000013
        /*0268*/ 	.word	0x00012000
        /*026c*/ 	.short	0x010a
        /*026e*/ 	.byte	0x3f
	.zero		1


	//   ....[24]....
        /*0270*/ 	.word	0x00004140
        /*0274*/ 	.word	0x0000000e
        /*0278*/ 	.word	0x00012020
        /*027c*/ 	.short	0x010a
        /*027e*/ 	.byte	0x3f
	.zero		1


	//   ....[25]....
        /*0280*/ 	.word	0x000047d0
        /*0284*/ 	.word	0x0000000e
        /*0288*/ 	.word	0x00000000
        /*028c*/ 	.short	0x0101
        /*028e*/ 	.byte	0x3f
	.zero		1


	//   ....[26]....
        /*0290*/ 	.word	0x00004830
        /*0294*/ 	.word	0x00000078
        /*0298*/ 	.word	0x00012000
        /*029c*/ 	.short	0x010a
        /*029e*/ 	.byte	0x3f
	.zero		1


	//   ....[27]....
        /*02a0*/ 	.word	0x00006920
        /*02a4*/ 	.word	0x00000018
        /*02a8*/ 	.word	0x00000000
        /*02ac*/ 	.short	0x0101
        /*02ae*/ 	.byte	0x3f
	.zero		1


	//   ....[28]....
        /*02b0*/ 	.word	0x000069b0
        /*02b4*/ 	.word	0x0000000e
        /*02b8*/ 	.word	0x00012020
        /*02bc*/ 	.short	0x010a
        /*02be*/ 	.byte	0x3f
	.zero		1


	//   ....[29]....
        /*02c0*/ 	.word	0x00006c70
        /*02c4*/ 	.word	0x00000013
        /*02c8*/ 	.word	0x00012000
        /*02cc*/ 	.short	0x010a
        /*02ce*/ 	.byte	0x3f
	.zero		1


	//   ....[30]....
        /*02d0*/ 	.word	0x00006ed0
        /*02d4*/ 	.word	0x00000012
        /*02d8*/ 	.word	0x00012020
        /*02dc*/ 	.short	0x010a
        /*02de*/ 	.byte	0x3f
	.zero		1


	//   ....[31]....
        /*02e0*/ 	.word	0x00007d60
        /*02e4*/ 	.word	0x0000007c
        /*02e8*/ 	.word	0x00000000
        /*02ec*/ 	.short	0x0101
        /*02ee*/ 	.byte	0x3f
	.zero		1


	//   ....[32]....
        /*02f0*/ 	.word	0x00007e50
        /*02f4*/ 	.word	0x00000078
        /*02f8*/ 	.word	0x00012000
        /*02fc*/ 	.short	0x010a
        /*02fe*/ 	.byte	0x3f
	.zero		1


	//   ....[33]....
        /*0300*/ 	.word	0x00009f20
        /*0304*/ 	.word	0x00000006
        /*0308*/ 	.word	0x00000000
        /*030c*/ 	.short	0x0101
        /*030e*/ 	.byte	0x3f
	.zero		1


	//   ....[34]....
        /*0310*/ 	.word	0x00009fa0
        /*0314*/ 	.word	0x00000006
        /*0318*/ 	.word	0x00012020
        /*031c*/ 	.short	0x010a
        /*031e*/ 	.byte	0x3f
	.zero		1


	//   ....[35]....
        /*0320*/ 	.word	0x0000b570
        /*0324*/ 	.word	0x00000003
        /*0328*/ 	.word	0x00012048
        /*032c*/ 	.short	0x010a
        /*032e*/ 	.byte	0x3f
	.zero		1


	//   ....[36]....
        /*0330*/ 	.word	0x0000b5c0
        /*0334*/ 	.word	0x00000003
        /*0338*/ 	.word	0x00012020
        /*033c*/ 	.short	0x010a
        /*033e*/ 	.byte	0x3f
	.zero		1


	//   ....[37]....
        /*0340*/ 	.word	0x0000b610
        /*0344*/ 	.word	0x00000002
        /*0348*/ 	.word	0x00012020
        /*034c*/ 	.short	0x010a
        /*034e*/ 	.byte	0x3f
	.zero		1


	//   ....[38]....
        /*0350*/ 	.word	0x0000b660
        /*0354*/ 	.word	0x00000003
        /*0358*/ 	.word	0x00012020
        /*035c*/ 	.short	0x010a
        /*035e*/ 	.byte	0x3f
	.zero		1


	//   ....[39]....
        /*0360*/ 	.word	0x0000b6b0
        /*0364*/ 	.word	0x00000003
        /*0368*/ 	.word	0x00012020
        /*036c*/ 	.short	0x010a
        /*036e*/ 	.byte	0x3f
	.zero		1


	//   ....[40]....
        /*0370*/ 	.word	0x0000b700
        /*0374*/ 	.word	0x00000002
        /*0378*/ 	.word	0x00012040
        /*037c*/ 	.short	0x010a
        /*037e*/ 	.byte	0x3f
	.zero		1


	//   ....[41]....
        /*0380*/ 	.word	0x0000b750
        /*0384*/ 	.word	0x00000002
        /*0388*/ 	.word	0x00012000
        /*038c*/ 	.short	0x010a
        /*038e*/ 	.byte	0x3f
	.zero		1


	//   ....[42]....
        /*0390*/ 	.word	0x0000b7a0
        /*0394*/ 	.word	0x00000002
        /*0398*/ 	.word	0x00012008
        /*039c*/ 	.short	0x010a
        /*039e*/ 	.byte	0x3f
	.zero		1


	//   ....[43]....
        /*03a0*/ 	.word	0x0000b7f0
        /*03a4*/ 	.word	0x00000013
        /*03a8*/ 	.word	0x00012000
        /*03ac*/ 	.short	0x010a
        /*03ae*/ 	.byte	0x3f
	.zero		1


	//   ....[44]....
        /*03b0*/ 	.word	0x0000b840
        /*03b4*/ 	.word	0x0000000e
        /*03b8*/ 	.word	0x00012020
        /*03bc*/ 	.short	0x010a
        /*03be*/ 	.byte	0x3f
	.zero		1


	//   ....[45]....
        /*03c0*/ 	.word	0x0000b890
        /*03c4*/ 	.word	0x00000078
        /*03c8*/ 	.word	0x00012000
        /*03cc*/ 	.short	0x010a
        /*03ce*/ 	.byte	0x3f
	.zero		1


	//   ....[46]....
        /*03d0*/ 	.word	0x0000b8e0
        /*03d4*/ 	.word	0x0000000e
        /*03d8*/ 	.word	0x00012020
        /*03dc*/ 	.short	0x010a
        /*03de*/ 	.byte	0x3f
	.zero		1


	//   ....[47]....
        /*03e0*/ 	.word	0x0000b930
        /*03e4*/ 	.word	0x00000013
        /*03e8*/ 	.word	0x00012000
        /*03ec*/ 	.short	0x010a
        /*03ee*/ 	.byte	0x3f
	.zero		1


	//   ....[48]....
        /*03f0*/ 	.word	0x0000b980
        /*03f4*/ 	.word	0x00000012
        /*03f8*/ 	.word	0x00012020
        /*03fc*/ 	.short	0x010a
        /*03fe*/ 	.byte	0x3f
	.zero		1


	//   ....[49]....
        /*0400*/ 	.word	0x0000b9d0
        /*0404*/ 	.word	0x00000078
        /*0408*/ 	.word	0x00012000
        /*040c*/ 	.short	0x010a
        /*040e*/ 	.byte	0x3f
	.zero		1


	//   ....[50]....
        /*0410*/ 	.word	0x0000ba20
        /*0414*/ 	.word	0x00000006
        /*0418*/ 	.word	0x00012020
        /*041c*/ 	.short	0x010a
        /*041e*/ 	.byte	0x3f
	.zero		1


	//----- nvinfo : EIATTR_NUM_MBARRIERS
	.align		4
.L_35:
        /*0420*/ 	.byte	0x03, 0x38
        /*0422*/ 	.short	0x000e


	//----- nvinfo : EIATTR_EXIT_INSTR_OFFSETS
	.align		4
        /*0424*/ 	.byte	0x04, 0x1c
        /*0426*/ 	.short	(.L_37 - .L_36)


	//   ....[0]....
.L_36:
        /*0428*/ 	.word	0x0000b560


	//----- nvinfo : EIATTR_MAX_THREADS
	.align		4
.L_37:
        /*042c*/ 	.byte	0x04, 0x05
        /*042e*/ 	.short	(.L_39 - .L_38)
.L_38:
        /*0430*/ 	.word	0x00000080
        /*0434*/ 	.word	0x00000001
        /*0438*/ 	.word	0x00000001


	//----- nvinfo : EIATTR_CRS_STACK_SIZE
	.align		4
.L_39:
        /*043c*/ 	.byte	0x04, 0x1e
        /*043e*/ 	.short	(.L_41 - .L_40)
.L_40:
        /*0440*/ 	.word	0x00000000


	//----- nvinfo : EIATTR_CBANK_PARAM_SIZE
	.align		4
.L_41:
        /*0444*/ 	.byte	0x03, 0x19
        /*0446*/ 	.short	0x0870


	//----- nvinfo : EIATTR_PARAM_CBANK
	.align		4
        /*0448*/ 	.byte	0x04, 0x0a
        /*044a*/ 	.short	(.L_43 - .L_42)
	.align		4
.L_42:
        /*044c*/ 	.word	index@(.nv.constant0._ZN7cutlass13device_kernelINS_4fmha6kernel13FmhaKernelTmaINS1_10collective15FmhaMainloopTmaINS_6half_tEfN4cute5tupleIJNS7_1CILi64EEENS9_ILi128EEESA_EEENS4_14ResidualFusionEJEEENS4_15FmhaFwdEpilogueIS6_fNS8_IJSA_SA_SB_EEEEEJEEEEEvNT_6ParamsE)
        /*0450*/ 	.short	0x0210
        /*0452*/ 	.short	0x0870


	//----- nvinfo : EIATTR_SW_WAR
	.align		4
.L_43:
        /*0454*/ 	.byte	0x04, 0x36
        /*0456*/ 	.short	(.L_45 - .L_44)
.L_44:
        /*0458*/ 	.word	0x00000008
.L_45:


//--------------------- .nv.callgraph             --------------------------
	.section	.nv.callgraph,"",@"SHT_CUDA_CALLGRAPH"
	.align	4
	.sectionentsize	8
	.align		4
        /*0000*/ 	.word	0x00000000
	.align		4
        /*0004*/ 	.word	0xffffffff
	.align		4
        /*0008*/ 	.word	index@(_ZN7cutlass13device_kernelINS_4fmha6kernel13FmhaKernelTmaINS1_10collective15FmhaMainloopTmaINS_6half_tEfN4cute5tupleIJNS7_1CILi64EEENS9_ILi128EEESA_EEENS4_14ResidualFusionEJEEENS4_15FmhaFwdEpilogueIS6_fNS8_IJSA_SA_SB_EEEEEJEEEEEvNT_6ParamsE)
	.align		4
        /*000c*/ 	.word	index@(__assertfail)
	.align		4
        /*0010*/ 	.word	0x00000000
	.align		4
        /*0014*/ 	.word	0xfffffffe
	.align		4
        /*0018*/ 	.word	0x00000000
	.align		4
        /*001c*/ 	.word	0xfffffffd
	.align		4
        /*0020*/ 	.word	0x00000000
	.align		4
        /*0024*/ 	.word	0xfffffffc


//--------------------- .nv.constant4             --------------------------
	.section	.nv.constant4,"a",@progbits
	.align	8
	.align		8
.nv.constant4:
        /*0000*/ 	.dword	__assertfail
	.align		8
        /*0008*/ 	.dword	__unnamed_1
	.align		8
        /*0010*/ 	.dword	_ZN39_INTERNAL_70c19c7b_4_k_cu_87e03451_30864cuda3std3__45__cpo5beginE
	.align		8
        /*0018*/ 	.dword	_ZN39_INTERNAL_70c19c7b_4_k_cu_87e03451_30864cuda3std3__45__cpo3endE
	.align		8
        /*0020*/ 	.dword	_ZN39_INTERNAL_70c19c7b_4_k_cu_87e03451_30864cuda3std3__45__cpo6cbeginE
	.align		8
        /*0028*/ 	.dword	_ZN39_INTERNAL_70c19c7b_4_k_cu_87e03451_30864cuda3std3__45__cpo4cendE
	.align		8
        /*0030*/ 	.dword	_ZN39_INTERNAL_70c19c7b_4_k_cu_87e03451_30864cuda3std3__441_GLOBAL__N__70c19c7b_4_k_cu_87e03451_30866ignoreE
	.align		8
        /*0038*/ 	.dword	_ZN39_INTERNAL_70c19c7b_4_k_cu_87e03451_30864cuda3std3__419piecewise_constructE
	.align		8
        /*0040*/ 	.dword	_ZN39_INTERNAL_70c19c7b_4_k_cu_87e03451_30864cuda3std3__48in_placeE
	.align		8
        /*0048*/ 	.dword	_ZN39_INTERNAL_70c19c7b_4_k_cu_87e03451_30864cuda3std6ranges3__45__cpo4swapE
	.align		8
        /*0050*/ 	.dword	_ZN39_INTERNAL_70c19c7b_4_k_cu_87e03451_30864cuda3std6ranges3__45__cpo9iter_moveE
	.align		8
        /*0058*/ 	.dword	_ZN39_INTERNAL_70c19c7b_4_k_cu_87e03451_30864cute7productE
	.align		8
        /*0060*/ 	.dword	_ZN39_INTERNAL_70c19c7b_4_k_cu_87e03451_30864cute1_E
	.align		8
        /*0068*/ 	.dword	$str$23
	.align		8
        /*0070*/ 	.dword	$str$24


//--------------------- .text._ZN7cutlass13device_kernelINS_4fmha6kernel13FmhaKernelTmaINS1_10collective15FmhaMainloopTmaINS_6half_tEfN4cute5tupleIJNS7_1CILi64EEENS9_ILi128EEESA_EEENS4_14ResidualFusionEJEEENS4_15FmhaFwdEpilogueIS6_fNS8_IJSA_SA_SB_EEEEEJEEEEEvNT_6ParamsE --------------------------
	.section	.text._ZN7cutlass13device_kernelINS_4fmha6kernel13FmhaKernelTmaINS1_10collective15FmhaMainloopTmaINS_6half_tEfN4cute5tupleIJNS7_1CILi64EEENS9_ILi128EEESA_EEENS4_14ResidualFusionEJEEENS4_15FmhaFwdEpilogueIS6_fNS8_IJSA_SA_SB_EEEEEJEEEEEvNT_6ParamsE,"ax",@progbits
	.align	128
.text._ZN7cutlass13device_kernelINS_4fmha6kernel13FmhaKernelTmaINS1_10collective15FmhaMainloopTmaINS_6half_tEfN4cute5tupleIJNS7_1CILi64EEENS9_ILi128EEESA_EEENS4_14ResidualFusionEJEEENS4_15FmhaFwdEpilogueIS6_fNS8_IJSA_SA_SB_EEEEEJEEEEEvNT_6ParamsE:
        .type           _ZN7cutlass13device_kernelINS_4fmha6kernel13FmhaKernelTmaINS1_10collective15FmhaMainloopTmaINS_6half_tEfN4cute5tupleIJNS7_1CILi64EEENS9_ILi128EEESA_EEENS4_14ResidualFusionEJEEENS4_15FmhaFwdEpilogueIS6_fNS8_IJSA_SA_SB_EEEEEJEEEEEvNT_6ParamsE,@function
        .size           _ZN7cutlass13device_kernelINS_4fmha6kernel13FmhaKernelTmaINS1_10collective15FmhaMainloopTmaINS_6half_tEfN4cute5tupleIJNS7_1CILi64EEENS9_ILi128EEESA_EEENS4_14ResidualFusionEJEEENS4_15FmhaFwdEpilogueIS6_fNS8_IJSA_SA_SB_EEEEEJEEEEEvNT_6ParamsE,(.L_x_93 - _ZN7cutlass13device_kernelINS_4fmha6kernel13FmhaKernelTmaINS1_10collective15FmhaMainloopTmaINS_6half_tEfN4cute5tupleIJNS7_1CILi64EEENS9_ILi128EEESA_EEENS4_14ResidualFusionEJEEENS4_15FmhaFwdEpilogueIS6_fNS8_IJSA_SA_SB_EEEEEJEEEEEvNT_6ParamsE)
        .other          _ZN7cutlass13device_kernelINS_4fmha6kernel13FmhaKernelTmaINS1_10collective15FmhaMainloopTmaINS_6half_tEfN4cute5tupleIJNS7_1CILi64EEENS9_ILi128EEESA_EEENS4_14ResidualFusionEJEEENS4_15FmhaFwdEpilogueIS6_fNS8_IJSA_SA_SB_EEEEEJEEEEEvNT_6ParamsE,@"STO_CUDA_ENTRY STV_DEFAULT"
_ZN7cutlass13device_kernelINS_4fmha6kernel13FmhaKernelTmaINS1_10collective15FmhaMainloopTmaINS_6half_tEfN4cute5tupleIJNS7_1CILi64EEENS9_ILi128EEESA_EEENS4_14ResidualFusionEJEEENS4_15FmhaFwdEpilogueIS6_fNS8_IJSA_SA_SB_EEEEEJEEEEEvNT_6ParamsE:
[----:B------:R-:W1:Y:S01]  /*0000*/  LDC R1, c[0x0][0x28] ;  /* 0x00000a00ff017b82 */ /* 0x000e620000000800 */
[----:B------:R-:W2:Y:S01]  /*0010*/  S2R R16, SR_TID.X ;  /* 0x0000000000107919 */ /* 0x000ea20000002100 */
[----:B------:R-:W-:Y:S01]  /*0020*/  ELECT P0, URZ, PT ;  /* 0x00000000003f782f */ /* 0x000fe20003800000 */
[----:B------:R-:W-:Y:S01]  /*0030*/  BSSY B0, `(.L_x_0) ;  /* 0x0000010000007945 */ /* 0x000fe20003800000 */
[----:B--2---:R-:W-:-:S05]  /*0040*/  SHF.R.U32.HI R9, RZ, 0x5, R16 ;  /* 0x00000005ff097819 */ /* 0x004fca0000011610 */
[----:B------:R-:W2:Y:S02]  /*0050*/  SHFL.IDX PT, R0, R9, RZ, 0x1f ;  /* 0x00001fff09007589 */ /* 0x000ea400000e0000 */
[----:B--2---:R-:W-:-:S13]  /*0060*/  ISETP.NE.OR P0, PT, R0, RZ, !P0 ;  /* 0x000000ff0000720c */ /* 0x004fda0004705670 */
[----:B-1----:R-:W-:Y:S05]  /*0070*/  @P0 BRA `(.L_x_1) ;  /* 0x00000000002c0947 */ /* 0x002fea0003800000 */
[----:B------:R-:W-:Y:S02]  /*0080*/  ULDC.64 UR4, c[0x0][0x198] ;  /* 0x0000660000047ab9 */ /* 0x000fe40000000a00 */
[----:B------:R-:W-:Y:S02]  /*0090*/  UIADD3 UR6, UP0, UR4, 0xf0, URZ ;  /* 0x000000f004067890 */ /* 0x000fe4000ff1e03f */
[----:B------:R-:W-:Y:S02]  /*00a0*/  UIADD3 UR8, UP1, UR4, 0x1f0, URZ ;  /* 0x000001f004087890 */ /* 0x000fe4000ff3e03f */
[----:B------:R-:W-:Y:S02]  /*00b0*/  UIADD3 UR4, UP2, UR4, 0x2f0, URZ ;  /* 0x000002f004047890 */ /* 0x000fe4000ff5e03f */
[----:B------:R-:W-:Y:S02]  /*00c0*/  UIADD3.X UR7, URZ, UR5, URZ, UP0, !UPT ;  /* 0x000000053f077290 */ /* 0x000fe400087fe43f */
[----:B------:R-:W-:-:S02]  /*00d0*/  UIADD3.X UR9, URZ, UR5, URZ, UP1, !UPT ;  /* 0x000000053f097290 */ /* 0x000fc40008ffe43f */
[----:B------:R-:W-:-:S05]  /*00e0*/  UIADD3.X UR5, URZ, UR5, URZ, UP2, !UPT ;  /* 0x000000053f057290 */ /* 0x000fca00097fe43f */
[----:B------:R1:W-:Y:S02]  /*00f0*/  UTMACCTL.PF [UR6] ;  /* 0x00000000060079b9 */ /* 0x0003e40008040000 */
[----:B------:R1:W-:Y:S02]  /*0100*/  UTMACCTL.PF [UR8] ;  /* 0x00000000080079b9 */ /* 0x0003e40008040000 */
[----:B------:R1:W-:Y:S02]  /*0110*/  UTMACCTL.PF [UR4] ;  /* 0x00000000040079b9 */ /* 0x0003e40008040000 */
[----:B-1----:R-:W-:Y:S01]  /*0120*/  NOP ;  /* 0x0000000000007918 */ /* 0x002fe20000000000 */
.L_x_1:
[----:B------:R-:W-:Y:S05]  /*0130*/  BSYNC B0 ;  /* 0x0000000000007941 */ /* 0x000fea0003800000 */
.L_x_0:
[----:B------:R-:W1:Y:S02]  /*0140*/  SHFL.IDX PT, R0, R9, RZ, 0x1f ;  /* 0x00001fff09007589 */ /* 0x000e6400000e0000 */
[----:B-1----:R-:W-:-:S13]  /*0150*/  ISETP.NE.AND P0, PT, R0, RZ, PT ;  /* 0x000000ff0000720c */ /* 0x002fda0003f05270 */
[----:B------:R-:W-:Y:S05]  /*0160*/  @P0 BRA `(.L_x_2) ;  /* 0x0000000000400947 */ /* 0x000fea0003800000 */
[----:B------:R-:W1:Y:S01]  /*0170*/  S2UR UR8, SR_CgaCtaId ;  /* 0x00000000000879c3 */ /* 0x000e620000008800 */
[----:B------:R-:W-:Y:S01]  /*0180*/  UMOV UR4, 0x400 ;  /* 0x0000040000047882 */ /* 0x000fe20000000000 */
[----:B------:R-:W-:Y:S01]  /*0190*/  UMOV UR5, 0x1 ;  /* 0x0000000100057882 */ /* 0x000fe20000000000 */
[----:B------:R-:W-:Y:S01]  /*01a0*/  UMOV UR6, 0x80 ;  /* 0x0000008000067882 */ /* 0x000fe20000000000 */
[----:B------:R-:W-:Y:S01]  /*01b0*/  ELECT P0, URZ, PT ;  /* 0x00000000003f782f */ /* 0x000fe20003800000 */
[----:B------:R-:W-:-:S04]  /*01c0*/  UIADD3 UR6, -UR6, 0x100000, URZ ;  /* 0x0010000006067890 */ /* 0x000fc8000fffe13f */
[----:B------:R-:W-:Y:S02]  /*01d0*/  USHF.L.U32 UR7, UR6, 0xb, URZ ;  /* 0x0000000b06077899 */ /* 0x000fe4000800063f */
[----:B------:R-:W-:Y:S02]  /*01e0*/  USHF.L.U32 UR6, UR6, 0x1, URZ ;  /* 0x0000000106067899 */ /* 0x000fe4000800063f */
[----:B-1----:R-:W-:Y:S02]  /*01f0*/  ULEA UR8, UR8, UR4, 0x18 ;  /* 0x0000000408087291 */ /* 0x002fe4000f8ec03f */
[----:B------:R-:W-:-:S04]  /*0200*/  UIADD3 UR4, -UR5, 0x100000, URZ ;  /* 0x0010000005047890 */ /* 0x000fc8000fffe13f */
[----:B------:R-:W-:Y:S02]  /*0210*/  USHF.L.U32 UR5, UR4, 0xb, URZ ;  /* 0x0000000b04057899 */ /* 0x000fe4000800063f */
[----:B------:R-:W-:Y:S01]  /*0220*/  USHF.L.U32 UR4, UR4, 0x1, URZ ;  /* 0x0000000104047899 */ /* 0x000fe2000800063f */
[----:B------:R-:W1:Y:S11]  /*0230*/  FENCE.VIEW.ASYNC.S ;  /* 0x00000000000073c6 */ /* 0x000e760000000000 */
[----:B-1----:R1:W2:Y:S01]  /*0240*/  SYNCS.EXCH.64 URZ, [UR8+0x12040], UR4 ;  /* 0x01204004083f75b2 */ /* 0x0022a20008000100 */
[----:B------:R1:W3:Y:S01]  /*0250*/  SYNCS.EXCH.64 URZ, [UR8+0x12048], UR6 ;  /* 0x01204806083f75b2 */ /* 0x0002e20008000100 */
[----:B------:R-:W-:Y:S01]  /*0260*/  NOP ;  /* 0x0000000000007918 */ /* 0x000fe20000000000 */
.L_x_2:
[----:B------:R-:W4:Y:S01]  /*0270*/  SHFL.IDX PT, R0, R9, RZ, 0x1f ;  /* 0x00001fff09007589 */ /* 0x000f2200000e0000 */
[----:B------:R-:W-:Y:S01]  /*0280*/  NOP ;  /* 0x0000000000007918 */ /* 0x000fe20000000000 */
[----:B----4-:R-:W-:-:S13]  /*0290*/  ISETP.NE.AND P0, PT, R0, RZ, PT ;  /* 0x000000ff0000720c */ /* 0x010fda0003f05270 */
[----:B------:R-:W-:Y:S05]  /*02a0*/  @P0 BRA `(.L_x_3) ;  /* 0x0000000000580947 */ /* 0x000fea0003800000 */
[----:B-1----:R-:W1:Y:S01]  /*02b0*/  S2UR UR5, SR_CgaCtaId ;  /* 0x00000000000579c3 */ /* 0x002e620000008800 */
[----:B------:R-:W-:Y:S01]  /*02c0*/  UMOV UR4, 0x400 ;  /* 0x0000040000047882 */ /* 0x000fe20000000000 */
[----:B------:R-:W-:Y:S01]  /*02d0*/  UMOV UR6, 0x1 ;  /* 0x0000000100067882 */ /* 0x000fe20000000000 */
[----:B------:R-:W-:Y:S01]  /*02e0*/  UMOV UR7, 0x80 ;  /* 0x0000008000077882 */ /* 0x000fe20000000000 */
[----:B------:R-:W-:Y:S01]  /*02f0*/  ELECT P0, URZ, PT ;  /* 0x00000000003f782f */ /* 0x000fe20003800000 */
[----:B-1----:R-:W-:Y:S02]  /*0300*/  ULEA UR8, UR5, UR4, 0x18 ;  /* 0x0000000405087291 */ /* 0x002fe4000f8ec03f */
[----:B------:R-:W-:-:S04]  /*0310*/  UIADD3 UR4, -UR6, 0x100000, URZ ;  /* 0x0010000006047890 */ /* 0x000fc8000fffe13f */
[----:B------:R-:W-:Y:S02]  /*0320*/  USHF.L.U32 UR5, UR4, 0xb, URZ ;  /* 0x0000000b04057899 */ /* 0x000fe4000800063f */
[----:B------:R-:W-:Y:S02]  /*0330*/  USHF.L.U32 UR4, UR4, 0x1, URZ ;  /* 0x0000000104047899 */ /* 0x000fe4000800063f */
[----:B------:R-:W-:-:S04]  /*0340*/  UIADD3 UR6, -UR7, 0x100000, URZ ;  /* 0x0010000007067890 */ /* 0x000fc8000fffe13f */
[----:B------:R-:W-:Y:S02]  /*0350*/  USHF.L.U32 UR7, UR6, 0xb, URZ ;  /* 0x0000000b06077899 */ /* 0x000fe4000800063f */
[----:B------:R-:W-:Y:S01]  /*0360*/  USHF.L.U32 UR6, UR6, 0x1, URZ ;  /* 0x0000000106067899 */ /* 0x000fe2000800063f */
[----:B------:R-:W1:Y:S03]  /*0370*/  FENCE.VIEW.ASYNC.S ;  /* 0x00000000000073c6 */ /* 0x000e660000000000 */
[----:B-1----:R4:W1:Y:S08]  /*0380*/  SYNCS.EXCH.64 URZ, [UR8+0x12000], UR4 ;  /* 0x01200004083f75b2 */ /* 0x0028700008000100 */
[----:B------:R4:W1:Y:S01]  /*0390*/  SYNCS.EXCH.64 URZ, [UR8+0x12020], UR6 ;  /* 0x01202006083f75b2 */ /* 0x0008620008000100 */
[----:B------:R4:W1:Y:S01]  /*03a0*/  SYNCS.EXCH.64 URZ, [UR8+0x12008], UR4 ;  /* 0x01200804083f75b2 */ /* 0x0008620008000100 */
[----:B------:R4:W1:Y:S01]  /*03b0*/  SYNCS.EXCH.64 URZ, [UR8+0x12028], UR6 ;  /* 0x01202806083f75b2 */ /* 0x0008620008000100 */
[----:B------:R4:W1:Y:S01]  /*03c0*/  SYNCS.EXCH.64 URZ, [UR8+0x12010], UR4 ;  /* 0x01201004083f75b2 */ /* 0x0008620008000100 */
[----:B------:R4:W1:Y:S01]  /*03d0*/  SYNCS.EXCH.64 URZ, [UR8+0x12030], UR6 ;  /* 0x01203006083f75b2 */ /* 0x0008620008000100 */
[----:B------:R4:W1:Y:S01]  /*03e0*/  SYNCS.EXCH.64 URZ, [UR8+0x12018], UR4 ;  /* 0x01201804083f75b2 */ /* 0x0008620008000100 */
[----:B------:R4:W1:Y:S02]  /*03f0*/  SYNCS.EXCH.64 URZ, [UR8+0x12038], UR6 ;  /* 0x01203806083f75b2 */ /* 0x0008640008000100 */
[----:B----4-:R-:W-:Y:S01]  /*0400*/  NOP ;  /* 0x0000000000007918 */ /* 0x010fe20000000000 */
.L_x_3:
        /* <DEDUP_REMOVED lines=20> */
[----:B------:R4:W1:Y:S02]  /*0550*/  SYNCS.EXCH.64 URZ, [UR8+0x12068], UR6 ;  /* 0x01206806083f75b2 */ /* 0x0008640008000100 */
[----:B----4-:R-:W-:Y:S01]  /*0560*/  NOP ;  /* 0x0000000000007918 */ /* 0x010fe20000000000 */
.L_x_4:
[----:B------:R-:W4:Y:S01]  /*0570*/  SHFL.IDX PT, R9, R9, RZ, 0x1f ;  /* 0x00001fff09097589 */ /* 0x000f2200000e0000 */
[----:B------:R-:W-:Y:S02]  /*0580*/  ELECT P0, URZ, PT ;  /* 0x00000000003f782f */ /* 0x000fe40003800000 */
[----:B------:R-:W-:Y:S01]  /*0590*/  SHF.R.S32.HI R3, RZ, 0x1f, R16 ;  /* 0x0000001fff037819 */ /* 0x000fe20000011410 */
[----:B------:R-:W-:Y:S01]  /*05a0*/  NOP ;  /* 0x0000000000007918 */ /* 0x000fe20000000000 */
[----:B------:R-:W4:Y:S01]  /*05b0*/  S2UR UR36, SR_CTAID.Y ;  /* 0x00000000002479c3 */ /* 0x000f220000002600 */
[----:B------:R-:W-:Y:S01]  /*05c0*/  BSSY B0, `(.L_x_5) ;  /* 0x0000025000007945 */ /* 0x000fe20003800000 */
[----:B------:R-:W-:Y:S01]  /*05d0*/  LEA.HI R3, R3, R16, RZ, 0x7 ;  /* 0x0000001003037211 */ /* 0x000fe200078f38ff */
[----:B------:R-:W-:-:S03]  /*05e0*/  IMAD.MOV.U32 R8, RZ, RZ, RZ ;  /* 0x000000ffff087224 */ /* 0x000fc600078e00ff */
[----:B------:R-:W-:Y:S02]  /*05f0*/  LOP3.LUT R3, R3, 0xffffff80, RZ, 0xc0, !PT ;  /* 0xffffff8003037812 */ /* 0x000fe400078ec0ff */
[----:B------:R-:W4:Y:S03]  /*0600*/  S2UR UR37, SR_CTAID.Z ;  /* 0x00000000002579c3 */ /* 0x000f260000002700 */
[----:B------:R-:W-:-:S05]  /*0610*/  IMAD.IADD R0, R16, 0x1, -R3 ;  /* 0x0000000110007824 */ /* 0x000fca00078e0a03 */
[----:B-123--:R-:W-:Y:S01]  /*0620*/  BAR.SYNC.DEFER_BLOCKING 0x0 ;  /* 0x0000000000007b1d */ /* 0x00efe20000010000 */
[----:B----4-:R-:W-:-:S13]  /*0630*/  ISETP.EQ.AND P1, PT, R9, RZ, P0 ;  /* 0x000000ff0900720c */ /* 0x010fda0000722270 */
[----:B------:R-:W-:Y:S05]  /*0640*/  @!P1 BRA `(.L_x_6) ;  /* 0x0000000000709947 */ /* 0x000fea0003800000 */
[----:B------:R-:W1:Y:S01]  /*0650*/  S2R R3, SR_CgaCtaId ;  /* 0x0000000000037919 */ /* 0x000e620000008800 */
[----:B------:R-:W-:Y:S02]  /*0660*/  MOV R2, 0x400 ;  /* 0x0000040000027802 */ /* 0x000fe40000000f00 */
[----:B------:R-:W-:Y:S02]  /*0670*/  MOV R4, 0x1 ;  /* 0x0000000100047802 */ /* 0x000fe40000000f00 */
[----:B------:R-:W-:Y:S02]  /*0680*/  ISETP.NE.AND P3, PT, R0, RZ, PT ;  /* 0x000000ff0000720c */ /* 0x000fe40003f65270 */
[----:B-1----:R-:W-:Y:S02]  /*0690*/  LEA R3, R3, R2, 0x18 ;  /* 0x0000000203037211 */ /* 0x002fe400078ec0ff */
[----:B------:R-:W-:-:S04]  /*06a0*/  SHF.L.U32 R2, R4, 0x1f, RZ ;  /* 0x0000001f04027819 */ /* 0x000fc800000006ff */
[----:B------:R-:W1:Y:S02]  /*06b0*/  SYNCS.PHASECHK.TRANS64.TRYWAIT P2, [R3+URZ+0x12048], R2 ;  /* 0x01204802030075a7 */ /* 0x000e64000804017f */
[----:B-1----:R-:W-:Y:S05]  /*06c0*/  @!P2 BRA `(.L_x_7) ;  /* 0x000000ac00a8a947 */ /* 0x002fea0003800000 */
.L_x_72:
[----:B------:R-:W-:Y:S05]  /*06d0*/  @P3 BRA `(.L_x_8) ;  /* 0x0000000000143947 */ /* 0x000fea0003800000 */
[----:B------:R-:W-:Y:S01]  /*06e0*/  LOP3.LUT P2, RZ, R16, 0x1f, RZ, 0xc0, !PT ;  /* 0x0000001f10ff7812 */ /* 0x000fe2000784c0ff */
[----:B-1----:R-:W-:-:S04]  /*06f0*/  IMAD.MOV.U32 R2, RZ, RZ, 0x2000 ;  /* 0x00002000ff027424 */ /* 0x002fc800078e00ff */
[----:B------:R2:W-:Y:S08]  /*0700*/  SYNCS.ARRIVE.TRANS64 RZ, [R3+URZ+0x12040], R2 ;  /* 0x0120400203ff79a7 */ /* 0x0005f0000800003f */
[----:B------:R-:W-:Y:S05]  /*0710*/  @!P2 BRA `(.L_x_8) ;  /* 0x000000000004a947 */ /* 0x000fea0003800000 */
[----:B------:R-:W-:Y:S01]  /*0720*/  BPT.TRAP 0x1 ;  /* 0x000000040000795c */ /* 0x000fe20000300000 */
.L_x_8:
[----:B------:R-:W3:Y:S01]  /*0730*/  S2UR UR11, SR_CTAID.X ;  /* 0x00000000000b79c3 */ /* 0x000ee20000002500 */
[----:B------:R-:W-:Y:S01]  /*0740*/  R2UR UR8, R3 ;  /* 0x00000000030872ca */ /* 0x000fe200000e0000 */
[----:B------:R-:W-:Y:S01]  /*0750*/  ULDC.64 UR4, c[0x0][0x198] ;  /* 0x0000660000047ab9 */ /* 0x000fe20000000a00 */
[----:B------:R-:W-:Y:S01]  /*0760*/  UMOV UR6, 0x0 ;  /* 0x0000000000067882 */ /* 0x000fe20000000000 */
[----:B------:R-:W-:Y:S01]  /*0770*/  UIADD3 UR4, UP0, UR4, 0xf0, URZ ;  /* 0x000000f004047890 */ /* 0x000fe2000ff1e03f */
[----:B------:R-:W-:Y:S01]  /*0780*/  UMOV UR7, 0x10000000 ;  /* 0x1000000000077882 */ /* 0x000fe20000000000 */
[----:B------:R-:W-:Y:S02]  /*0790*/  UMOV UR10, URZ ;  /* 0x0000003f000a7c82 */ /* 0x000fe40008000000 */
[----:B------:R-:W-:Y:S01]  /*07a0*/  UIADD3.X UR5, URZ, UR5, URZ, UP0, !UPT ;  /* 0x000000053f057290 */ /* 0x000fe200087fe43f */
[----:B------:R-:W-:Y:S01]  /*07b0*/  UMOV UR12, UR36 ;  /* 0x00000024000c7c82 */ /* 0x000fe20008000000 */
[----:B------:R-:W-:-:S04]  /*07c0*/  UMOV UR13, UR37 ;  /* 0x00000025000d7c82 */ /* 0x000fc80008000000 */
[----:B------:R-:W-:Y:S02]  /*07d0*/  UIADD3 UR9, UR8, 0x12040, URZ ;  /* 0x0001204008097890 */ /* 0x000fe4000fffe03f */
[----:B---3--:R-:W-:-:S09]  /*07e0*/  USHF.L.U32 UR11, UR11, 0x6, URZ ;  /* 0x000000060b0b7899 */ /* 0x008fd2000800063f */
[----:B------:R3:W-:Y:S02]  /*07f0*/  UTMALDG.4D [UR8], [UR4], desc[UR6] ;  /* 0x00000608040075b4 */ /* 0x0007e40008019000 */
[----:B---3--:R-:W-:Y:S01]  /*0800*/  NOP ;  /* 0x0000000000007918 */ /* 0x008fe20000000000 */
.L_x_6:
[----:B------:R-:W-:Y:S05]  /*0810*/  BSYNC B0 ;  /* 0x0000000000007941 */ /* 0x000fea0003800000 */
.L_x_5:
[----:B------:R-:W3:Y:S01]  /*0820*/  LDC R13, c[0x0][0x28c] ;  /* 0x0000a300ff0d7b82 */ /* 0x000ee20000000800 */
[----:B------:R-:W-:Y:S01]  /*0830*/  BSSY B0, `(.L_x_9) ;  /* 0x0000091000007945 */ /* 0x000fe20003800000 */
[----:B------:R-:W-:Y:S01]  /*0840*/  MOV R6, 0x1 ;  /* 0x0000000100067802 */ /* 0x000fe20000000f00 */
[----:B------:R-:W-:Y:S02]  /*0850*/  IMAD.MOV.U32 R4, RZ, RZ, 0x1 ;  /* 0x00000001ff047424 */ /* 0x000fe400078e00ff */
[----:B------:R-:W-:Y:S02]  /*0860*/  IMAD.MOV.U32 R5, RZ, RZ, RZ ;  /* 0x000000ffff057224 */ /* 0x000fe400078e00ff */
[----:B---3--:R-:W-:-:S05]  /*0870*/  VIADD R17, R13, 0x7f ;  /* 0x0000007f0d117836 */ /* 0x008fca0000000000 */
[----:B-12---:R-:W-:-:S04]  /*0880*/  SHF.R.S32.HI R2, RZ, 0x1f, R17 ;  /* 0x0000001fff027819 */ /* 0x006fc80000011411 */
[----:B------:R-:W-:-:S04]  /*0890*/  LEA.HI R17, R2, R17, RZ, 0x7 ;  /* 0x0000001102117211 */ /* 0x000fc800078f38ff */
[----:B------:R-:W-:-:S04]  /*08a0*/  SHF.R.S32.HI R7, RZ, 0x7, R17 ;  /* 0x00000007ff077819 */ /* 0x000fc80000011411 */
[----:B------:R-:W-:Y:S01]  /*08b0*/  SHF.L.U32 R7, R7, 0x1, RZ ;  /* 0x0000000107077819 */ /* 0x000fe200000006ff */
[----:B------:R-:W-:Y:S06]  /*08c0*/  @!P1 BRA `(.L_x_10) ;  /* 0x00000008001c9947 */ /* 0x000fec0003800000 */
[----:B------:R-:W-:Y:S01]  /*08d0*/  ISETP.GE.AND P1, PT, R13, 0x1, PT ;  /* 0x000000010d00780c */ /* 0x000fe20003f26270 */
[----:B------:R-:W-:Y:S01]  /*08e0*/  IMAD.MOV.U32 R8, RZ, RZ, RZ ;  /* 0x000000ffff087224 */ /* 0x000fe200078e00ff */
[----:B------:R-:W-:Y:S01]  /*08f0*/  LOP3.LUT R12, R16, 0x1f, RZ, 0xc0, !PT ;  /* 0x0000001f100c7812 */ /* 0x000fe200078ec0ff */
[----:B------:R-:W-:-:S10]  /*0900*/  IMAD.MOV.U32 R5, RZ, RZ, RZ ;  /* 0x000000ffff057224 */ /* 0x000fd400078e00ff */
        /* <DEDUP_REMOVED lines=9> */
.L_x_73:
[----:B------:R-:W-:Y:S01]  /*09a0*/  IMAD.MOV.U32 R5, RZ, RZ, 0x1 ;  /* 0x00000001ff057424 */ /* 0x000fe200078e00ff */
[----:B------:R-:W-:Y:S06]  /*09b0*/  @P2 BRA `(.L_x_13) ;  /* 0x0000000000142947 */ /* 0x000fec0003800000 */
[----:B------:R-:W-:Y:S01]  /*09c0*/  ISETP.NE.AND P1, PT, R12, RZ, PT ;  /* 0x000000ff0c00720c */ /* 0x000fe20003f25270 */
[----:B-1----:R-:W-:-:S04]  /*09d0*/  IMAD.MOV.U32 R2, RZ, RZ, 0x4000 ;  /* 0x00004000ff027424 */ /* 0x002fc800078e00ff */
[----:B------:R2:W-:Y:S08]  /*09e0*/  SYNCS.ARRIVE.TRANS64 RZ, [R3+URZ+0x12000], R2 ;  /* 0x0120000203ff79a7 */ /* 0x0005f0000800003f */
[----:B------:R-:W-:Y:S05]  /*09f0*/  @!P1 BRA `(.L_x_13) ;  /* 0x0000000000049947 */ /* 0x000fea0003800000 */
[----:B------:R-:W-:Y:S01]  /*0a00*/  BPT.TRAP 0x1 ;  /* 0x000000040000795c */ /* 0x000fe20000300000 */
.L_x_13:
[----:B------:R-:W3:Y:S01]  /*0a10*/  S2R R11, SR_CgaCtaId ;  /* 0x00000000000b7919 */ /* 0x000ee20000008800 */
[----:B------:R-:W-:Y:S01]  /*0a20*/  R2UR UR33, R3 ;  /* 0x00000000032172ca */ /* 0x000fe200000e0000 */
[----:B------:R-:W-:Y:S01]  /*0a30*/  ULDC.64 UR4, c[0x0][0x198] ;  /* 0x0000660000047ab9 */ /* 0x000fe20000000a00 */
[----:B-12---:R-:W-:Y:S01]  /*0a40*/  MOV R2, 0x400 ;  /* 0x0000040000027802 */ /* 0x006fe20000000f00 */
[----:B------:R-:W-:Y:S01]  /*0a50*/  UIADD3 UR4, UP0, UR4, 0x1f0, URZ ;  /* 0x000001f004047890 */ /* 0x000fe2000ff1e03f */
[----:B------:R-:W-:Y:S01]  /*0a60*/  MOV R3, 0x1 ;  /* 0x0000000100037802 */ /* 0x000fe20000000f00 */
[----:B------:R-:W-:Y:S01]  /*0a70*/  UMOV UR6, 0x0 ;  /* 0x0000000000067882 */ /* 0x000fe20000000000 */
[----:B------:R-:W-:Y:S01]  /*0a80*/  UMOV UR7, 0x10000000 ;  /* 0x1000000000077882 */ /* 0x000fe20000000000 */
[----:B------:R-:W-:Y:S01]  /*0a90*/  UIADD3.X UR5, URZ, UR5, URZ, UP0, !UPT ;  /* 0x000000053f057290 */ /* 0x000fe200087fe43f */
[----:B------:R-:W-:Y:S01]  /*0aa0*/  SHF.L.U32 R3, R3, 0x1f, RZ ;  /* 0x0000001f03037819 */ /* 0x000fe200000006ff */
[----:B------:R-:W-:Y:S01]  /*0ab0*/  UMOV UR34, URZ ;  /* 0x0000003f00227c82 */ /* 0x000fe20008000000 */
[----:B------:R-:W-:Y:S01]  /*0ac0*/  UMOV UR35, URZ ;  /* 0x0000003f00237c82 */ /* 0x000fe20008000000 */
[----:B------:R-:W-:-:S02]  /*0ad0*/  ISETP.NE.AND P2, PT, R0, RZ, PT ;  /* 0x000000ff0000720c */ /* 0x000fc40003f45270 */
[----:B------:R-:W-:Y:S02]  /*0ae0*/  UIADD3 UR32, UR33, 0x2000, URZ ;  /* 0x0000200021207890 */ /* 0x000fe4000fffe03f */
[----:B------:R-:W-:-:S09]  /*0af0*/  UIADD3 UR33, UR33, 0x12000, URZ ;  /* 0x0001200021217890 */ /* 0x000fd2000fffe03f */
[----:B------:R1:W-:Y:S01]  /*0b00*/  UTMALDG.4D [UR32], [UR4], desc[UR6] ;  /* 0x00000620040075b4 */ /* 0x0003e20008019000 */
[----:B---3--:R-:W-:-:S05]  /*0b10*/  LEA R4, R11, R2, 0x18 ;  /* 0x000000020b047211 */ /* 0x008fca00078ec0ff */
[----:B------:R-:W-:-:S04]  /*0b20*/  IMAD R2, R5, 0x8, R4 ;  /* 0x0000000805027824 */ /* 0x000fc800078e0204 */
[----:B------:R-:W2:Y:S02]  /*0b30*/  SYNCS.PHASECHK.TRANS64.TRYWAIT P1, [R2+URZ+0x12020], R3 ;  /* 0x01202003020075a7 */ /* 0x000ea4000802017f */
[----:B-12---:R-:W-:Y:S05]  /*0b40*/  @!P1 BRA `(.L_x_14) ;  /* 0x000000a800b09947 */ /* 0x006fea0003800000 */
.L_x_74:
[----:B------:R-:W-:Y:S01]  /*0b50*/  IMAD.MOV.U32 R8, RZ, RZ, 0x1 ;  /* 0x00000001ff087424 */ /* 0x000fe200078e00ff */
[----:B------:R-:W-:Y:S06]  /*0b60*/  @P2 BRA `(.L_x_15) ;  /* 0x0000000000142947 */ /* 0x000fec0003800000 */
[----:B------:R-:W-:Y:S02]  /*0b70*/  ISETP.NE.AND P1, PT, R12, RZ, PT ;  /* 0x000000ff0c00720c */ /* 0x000fe40003f25270 */
[----:B-1----:R-:W-:-:S04]  /*0b80*/  MOV R3, 0x4000 ;  /* 0x0000400000037802 */ /* 0x002fc80000000f00 */
[----:B------:R2:W-:Y:S07]  /*0b90*/  SYNCS.ARRIVE.TRANS64 RZ, [R2+URZ+0x12000], R3 ;  /* 0x0120000302ff79a7 */ /* 0x0005ee000800003f */
[----:B------:R-:W-:Y:S05]  /*0ba0*/  @!P1 BRA `(.L_x_15) ;  /* 0x0000000000049947 */ /* 0x000fea0003800000 */
[----:B------:R-:W-:Y:S01]  /*0bb0*/  BPT.TRAP 0x1 ;  /* 0x000000040000795c */ /* 0x000fe20000300000 */
.L_x_15:
[C---:B------:R-:W-:Y:S01]  /*0bc0*/  IMAD R4, R5.reuse, 0x4000, R4 ;  /* 0x0000400005047824 */ /* 0x040fe200078e0204 */
[----:B------:R-:W-:Y:S01]  /*0bd0*/  R2UR UR33, R2 ;  /* 0x00000000022172ca */ /* 0x000fe200000e0000 */
[----:B------:R-:W-:Y:S01]  /*0be0*/  ULDC.64 UR4, c[0x0][0x198] ;  /* 0x0000660000047ab9 */ /* 0x000fe20000000a00 */
[----:B------:R-:W-:Y:S01]  /*0bf0*/  UMOV UR6, 0x0 ;  /* 0x0000000000067882 */ /* 0x000fe20000000000 */
[----:B------:R-:W-:Y:S01]  /*0c00*/  UIADD3 UR4, UP0, UR4, 0x2f0, URZ ;  /* 0x000002f004047890 */ /* 0x000fe2000ff1e03f */
[----:B------:R-:W-:Y:S01]  /*0c10*/  R2UR UR32, R4 ;  /* 0x00000000042072ca */ /* 0x000fe200000e0000 */
[----:B------:R-:W-:Y:S01]  /*0c20*/  UMOV UR7, 0x10000000 ;  /* 0x1000000000077882 */ /* 0x000fe20000000000 */
[----:B------:R-:W-:Y:S01]  /*0c30*/  UMOV UR34, URZ ;  /* 0x0000003f00227c82 */ /* 0x000fe20008000000 */
[----:B------:R-:W-:Y:S01]  /*0c40*/  UIADD3.X UR5, URZ, UR5, URZ, UP0, !UPT ;  /* 0x000000053f057290 */ /* 0x000fe200087fe43f */
[----:B------:R-:W-:Y:S01]  /*0c50*/  VIADD R5, R5, 0x1 ;  /* 0x0000000105057836 */ /* 0x000fe20000000000 */
[----:B------:R-:W-:-:S04]  /*0c60*/  UMOV UR35, URZ ;  /* 0x0000003f00237c82 */ /* 0x000fc80008000000 */
[----:B------:R-:W-:-:S04]  /*0c70*/  UIADD3 UR33, UR33, 0x12000, URZ ;  /* 0x0001200021217890 */ /* 0x000fc8000fffe03f */
[----:B------:R-:W-:-:S09]  /*0c80*/  UIADD3 UR32, UR32, 0x2000, URZ ;  /* 0x0000200020207890 */ /* 0x000fd2000fffe03f */
[----:B------:R3:W-:Y:S02]  /*0c90*/  UTMALDG.4D [UR32], [UR4], desc[UR6] ;  /* 0x00000620040075b4 */ /* 0x0007e40008019000 */
[----:B---3--:R-:W-:Y:S01]  /*0ca0*/  NOP ;  /* 0x0000000000007918 */ /* 0x008fe20000000000 */
.L_x_11:
[----:B------:R-:W-:Y:S02]  /*0cb0*/  ISETP.GE.AND P1, PT, R13, 0x81, PT ;  /* 0x000000810d00780c */ /* 0x000fe40003f26270 */
[----:B------:R-:W-:-:S11]  /*0cc0*/  MOV R4, 0x1 ;  /* 0x0000000100047802 */ /* 0x000fd60000000f00 */
[----:B------:R-:W-:Y:S05]  /*0cd0*/  @!P1 BRA `(.L_x_16) ;  /* 0x0000000400149947 */ /* 0x000fea0003800000 */
[----:B-12---:R-:W1:Y:S01]  /*0ce0*/  S2R R3, SR_CgaCtaId ;  /* 0x0000000000037919 */ /* 0x006e620000008800 */
[----:B------:R-:W-:Y:S01]  /*0cf0*/  MOV R2, 0x400 ;  /* 0x0000040000027802 */ /* 0x000fe20000000f00 */
[----:B------:R-:W-:Y:S01]  /*0d00*/  IMAD.MOV.U32 R4, RZ, RZ, 0x1 ;  /* 0x00000001ff047424 */ /* 0x000fe200078e00ff */
[----:B------:R-:W-:-:S04]  /*0d10*/  ISETP.NE.AND P2, PT, R0, RZ, PT ;  /* 0x000000ff0000720c */ /* 0x000fc80003f45270 */
[----:B------:R-:W-:Y:S02]  /*0d20*/  SHF.L.U32 R4, R4, 0x1f, RZ ;  /* 0x0000001f04047819 */ /* 0x000fe400000006ff */
[----:B-1----:R-:W-:-:S05]  /*0d30*/  LEA R2, R3, R2, 0x18 ;  /* 0x0000000203027211 */ /* 0x002fca00078ec0ff */
[----:B------:R-:W-:-:S04]  /*0d40*/  IMAD R3, R5, 0x8, R2 ;  /* 0x0000000805037824 */ /* 0x000fc800078e0202 */
[----:B------:R-:W1:Y:S02]  /*0d50*/  SYNCS.PHASECHK.TRANS64.TRYWAIT P1, [R3+URZ+0x12020], R4 ;  /* 0x01202004030075a7 */ /* 0x000e64000802017f */
[----:B-1----:R-:W-:Y:S05]  /*0d60*/  @!P1 BRA `(.L_x_17) ;  /* 0x000000a8003c9947 */ /* 0x002fea0003800000 */
.L_x_75:
[----:B------:R-:W-:Y:S05]  /*0d70*/  @P2 BRA `(.L_x_18) ;  /* 0x0000000000142947 */ /* 0x000fea0003800000 */
[----:B------:R-:W-:Y:S02]  /*0d80*/  ISETP.NE.AND P1, PT, R12, RZ, PT ;  /* 0x000000ff0c00720c */ /* 0x000fe40003f25270 */
[----:B-1----:R-:W-:-:S04]  /*0d90*/  MOV R4, 0x4000 ;  /* 0x0000400000047802 */ /* 0x002fc80000000f00 */
[----:B------:R2:W-:Y:S07]  /*0da0*/  SYNCS.ARRIVE.TRANS64 RZ, [R3+URZ+0x12000], R4 ;  /* 0x0120000403ff79a7 */ /* 0x0005ee000800003f */
[----:B------:R-:W-:Y:S05]  /*0db0*/  @!P1 BRA `(.L_x_18) ;  /* 0x0000000000049947 */ /* 0x000fea0003800000 */
[----:B------:R-:W-:Y:S01]  /*0dc0*/  BPT.TRAP 0x1 ;  /* 0x000000040000795c */ /* 0x000fe20000300000 */
.L_x_18:
[----:B------:R-:W3:Y:S01]  /*0dd0*/  S2R R11, SR_CgaCtaId ;  /* 0x00000000000b7919 */ /* 0x000ee20000008800 */
[C---:B------:R-:W-:Y:S01]  /*0de0*/  IMAD R2, R5.reuse, 0x4000, R2 ;  /* 0x0000400005027824 */ /* 0x040fe200078e0202 */
[----:B------:R-:W-:Y:S01]  /*0df0*/  R2UR UR35, R8 ;  /* 0x00000000082372ca */ /* 0x000fe200000e0000 */
[----:B------:R-:W-:Y:S01]  /*0e00*/  VIADD R5, R5, 0x1 ;  /* 0x0000000105057836 */ /* 0x000fe20000000000 */
[----:B------:R-:W-:Y:S01]  /*0e10*/  R2UR UR33, R3 ;  /* 0x00000000032172ca */ /* 0x000fe200000e0000 */
[----:B------:R-:W-:Y:S01]  /*0e20*/  ULDC.64 UR4, c[0x0][0x198] ;  /* 0x0000660000047ab9 */ /* 0x000fe20000000a00 */
[----:B------:R-:W-:Y:S01]  /*0e30*/  R2UR UR32, R2 ;  /* 0x00000000022072ca */ /* 0x000fe200000e0000 */
[----:B------:R-:W-:Y:S01]  /*0e40*/  UIADD3 UR4, UP0, UR4, 0x1f0, URZ ;  /* 0x000001f004047890 */ /* 0x000fe2000ff1e03f */
[----:B------:R-:W-:Y:S01]  /*0e50*/  MOV R2, 0x400 ;  /* 0x0000040000027802 */ /* 0x000fe20000000f00 */
[----:B------:R-:W-:Y:S01]  /*0e60*/  UMOV UR6, 0x0 ;  /* 0x0000000000067882 */ /* 0x000fe20000000000 */
[C---:B------:R-:W-:Y:S01]  /*0e70*/  ISETP.NE.AND P2, PT, R5.reuse, 0x4, PT ;  /* 0x000000040500780c */ /* 0x040fe20003f45270 */
[----:B------:R-:W-:Y:S01]  /*0e80*/  UIADD3.X UR5, URZ, UR5, URZ, UP0, !UPT ;  /* 0x000000053f057290 */ /* 0x000fe200087fe43f */
[C---:B------:R-:W-:Y:S01]  /*0e90*/  ISETP.NE.AND P1, PT, R5.reuse, 0x4, PT ;  /* 0x000000040500780c */ /* 0x040fe20003f25270 */
[----:B------:R-:W-:Y:S01]  /*0ea0*/  UMOV UR7, 0x10000000 ;  /* 0x1000000000077882 */ /* 0x000fe20000000000 */
[----:B------:R-:W-:Y:S01]  /*0eb0*/  SEL R5, R5, RZ, P2 ;  /* 0x000000ff05057207 */ /* 0x000fe20001000000 */
[----:B------:R-:W-:Y:S01]  /*0ec0*/  USHF.L.U32 UR35, UR35, 0x7, URZ ;  /* 0x0000000723237899 */ /* 0x000fe2000800063f */
[----:B-12---:R-:W-:Y:S01]  /*0ed0*/  SEL R4, RZ, 0x1, !P1 ;  /* 0x00000001ff047807 */ /* 0x006fe20004800000 */
[----:B------:R-:W-:Y:S01]  /*0ee0*/  UIADD3 UR33, UR33, 0x12000, URZ ;  /* 0x0001200021217890 */ /* 0x000fe2000fffe03f */
[----:B------:R-:W-:Y:S01]  /*0ef0*/  ISETP.NE.AND P2, PT, R0, RZ, PT ;  /* 0x000000ff0000720c */ /* 0x000fe20003f45270 */
[----:B------:R-:W-:Y:S01]  /*0f00*/  UIADD3 UR32, UR32, 0x2000, URZ ;  /* 0x0000200020207890 */ /* 0x000fe2000fffe03f */
[----:B------:R-:W-:-:S08]  /*0f10*/  UMOV UR34, URZ ;  /* 0x0000003f00227c82 */ /* 0x000fd00008000000 */
[----:B------:R1:W-:Y:S01]  /*0f20*/  UTMALDG.4D [UR32], [UR4], desc[UR6] ;  /* 0x00000620040075b4 */ /* 0x0003e20008019000 */
[----:B---3--:R-:W-:Y:S02]  /*0f30*/  LEA R10, R11, R2, 0x18 ;  /* 0x000000020b0a7211 */ /* 0x008fe400078ec0ff */
[----:B------:R-:W-:Y:S02]  /*0f40*/  SHF.L.U32 R2, R4, 0x1f, RZ ;  /* 0x0000001f04027819 */ /* 0x000fe400000006ff */
[----:B------:R-:W-:-:S04]  /*0f50*/  LEA R3, R5, R10, 0x3 ;  /* 0x0000000a05037211 */ /* 0x000fc800078e18ff */
[----:B------:R-:W2:Y:S02]  /*0f60*/  SYNCS.PHASECHK.TRANS64.TRYWAIT P1, [R3+URZ+0x12020], R2 ;  /* 0x01202002030075a7 */ /* 0x000ea4000802017f */
[----:B-12---:R-:W-:Y:S05]  /*0f70*/  @!P1 BRA `(.L_x_19) ;  /* 0x000000a400cc9947 */ /* 0x006fea0003800000 */
.L_x_76:
[----:B------:R-:W-:Y:S05]  /*0f80*/  @P2 BRA `(.L_x_20) ;  /* 0x0000000000142947 */ /* 0x000fea0003800000 */
[----:B------:R-:W-:Y:S01]  /*0f90*/  ISETP.NE.AND P1, PT, R12, RZ, PT ;  /* 0x000000ff0c00720c */ /* 0x000fe20003f25270 */
[----:B-1----:R-:W-:-:S04]  /*0fa0*/  IMAD.MOV.U32 R2, RZ, RZ, 0x4000 ;  /* 0x00004000ff027424 */ /* 0x002fc800078e00ff */
[----:B------:R2:W-:Y:S08]  /*0fb0*/  SYNCS.ARRIVE.TRANS64 RZ, [R3+URZ+0x12000], R2 ;  /* 0x0120000203ff79a7 */ /* 0x0005f0000800003f */
[----:B------:R-:W-:Y:S05]  /*0fc0*/  @!P1 BRA `(.L_x_20) ;  /* 0x0000000000049947 */ /* 0x000fea0003800000 */
[----:B------:R-:W-:Y:S01]  /*0fd0*/  BPT.TRAP 0x1 ;  /* 0x000000040000795c */ /* 0x000fe20000300000 */
.L_x_20:
[----:B------:R-:W-:Y:S01]  /*0fe0*/  IMAD R10, R5, 0x4000, R10 ;  /* 0x00004000050a7824 */ /* 0x000fe200078e020a */
[----:B------:R-:W-:Y:S01]  /*0ff0*/  R2UR UR35, R8 ;  /* 0x00000000082372ca */ /* 0x000fe200000e0000 */
[----:B------:R-:W-:Y:S01]  /*1000*/  ULDC.64 UR4, c[0x0][0x198] ;  /* 0x0000660000047ab9 */ /* 0x000fe20000000a00 */
[----:B------:R-:W-:Y:S01]  /*1010*/  R2UR UR33, R3 ;  /* 0x00000000032172ca */ /* 0x000fe200000e0000 */
[----:B------:R-:W-:Y:S01]  /*1020*/  UIADD3 UR4, UP0, UR4, 0x2f0, URZ ;  /* 0x000002f004047890 */ /* 0x000fe2000ff1e03f */
[----:B------:R-:W-:Y:S01]  /*1030*/  R2UR UR32, R10 ;  /* 0x000000000a2072ca */ /* 0x000fe200000e0000 */
[----:B------:R-:W-:Y:S01]  /*1040*/  UMOV UR6, 0x0 ;  /* 0x0000000000067882 */ /* 0x000fe20000000000 */
[----:B------:R-:W-:Y:S01]  /*1050*/  UMOV UR7, 0x10000000 ;  /* 0x1000000000077882 */ /* 0x000fe20000000000 */
[----:B------:R-:W-:Y:S01]  /*1060*/  UIADD3.X UR5, URZ, UR5, URZ, UP0, !UPT ;  /* 0x000000053f057290 */ /* 0x000fe200087fe43f */
[----:B------:R-:W-:Y:S01]  /*1070*/  IADD3 R5, R5, 0x1, RZ ;  /* 0x0000000105057810 */ /* 0x000fe20007ffe0ff */
[----:B------:R-:W-:Y:S01]  /*1080*/  UMOV UR34, URZ ;  /* 0x0000003f00227c82 */ /* 0x000fe20008000000 */
[----:B------:R-:W-:-:S02]  /*1090*/  VIADD R8, R8, 0x1 ;  /* 0x0000000108087836 */ /* 0x000fc40000000000 */
[C---:B------:R-:W-:Y:S01]  /*10a0*/  ISETP.NE.AND P1, PT, R5.reuse, 0x4, PT ;  /* 0x000000040500780c */ /* 0x040fe20003f25270 */
[----:B------:R-:W-:Y:S02]  /*10b0*/  USHF.L.U32 UR35, UR35, 0x7, URZ ;  /* 0x0000000723237899 */ /* 0x000fe4000800063f */
[----:B------:R-:W-:Y:S01]  /*10c0*/  UIADD3 UR33, UR33, 0x12000, URZ ;  /* 0x0001200021217890 */ /* 0x000fe2000fffe03f */
[----:B-12---:R-:W-:Y:S01]  /*10d0*/  SEL R3, RZ, 0x1, P1 ;  /* 0x00000001ff037807 */ /* 0x006fe20000800000 */
[----:B------:R-:W-:Y:S01]  /*10e0*/  UIADD3 UR32, UR32, 0x2000, URZ ;  /* 0x0000200020207890 */ /* 0x000fe2000fffe03f */
[----:B------:R-:W-:Y:S02]  /*10f0*/  SEL R5, R5, RZ, P1 ;  /* 0x000000ff05057207 */ /* 0x000fe40000800000 */
[----:B------:R-:W-:-:S06]  /*1100*/  LOP3.LUT R4, R4, R3, RZ, 0x3c, !PT ;  /* 0x0000000304047212 */ /* 0x000fcc00078e3cff */
[----:B------:R3:W-:Y:S02]  /*1110*/  UTMALDG.4D [UR32], [UR4], desc[UR6] ;  /* 0x00000620040075b4 */ /* 0x0007e40008019000 */
[----:B---3--:R-:W-:Y:S01]  /*1120*/  NOP ;  /* 0x0000000000007918 */ /* 0x008fe20000000000 */
.L_x_16:
[----:B------:R-:W-:-:S07]  /*1130*/  VIADD R7, R7, 0xfffffffc ;  /* 0xfffffffc07077836 */ /* 0x000fce0000000000 */
.L_x_10:
[----:B------:R-:W-:Y:S05]  /*1140*/  BSYNC B0 ;  /* 0x0000000000007941 */ /* 0x000fea0003800000 */
.L_x_9:
[----:B-12---:R-:W1:Y:S01]  /*1150*/  S2R R3, SR_CgaCtaId ;  /* 0x0000000000037919 */ /* 0x006e620000008800 */
[----:B------:R-:W-:Y:S02]  /*1160*/  MOV R2, 0x400 ;  /* 0x0000040000027802 */ /* 0x000fe40000000f00 */
[----:B------:R-:W-:Y:S02]  /*1170*/  SHF.L.U32 R89, RZ, 0x1f, RZ ;  /* 0x0000001fff597819 */ /* 0x000fe400000006ff */
[----:B-1----:R-:W-:-:S04]  /*1180*/  LEA R2, R3, R2, 0x18 ;  /* 0x0000000203027211 */ /* 0x002fc800078ec0ff */
[----:B------:R-:W1:Y:S02]  /*1190*/  SYNCS.PHASECHK.TRANS64.TRYWAIT P1, [R2+URZ+0x12040], R89 ;  /* 0x01204059020075a7 */ /* 0x000e64000802017f */
[----:B-1----:R-:W-:Y:S05]  /*11a0*/  @!P1 BRA `(.L_x_21) ;  /* 0x000000a400549947 */ /* 0x002fea0003800000 */
.L_x_77:
[----:B------:R-:W2:Y:S01]  /*11b0*/  SYNCS.PHASECHK.TRANS64.TRYWAIT P1, [R2+URZ+0x12000], R89 ;  /* 0x01200059020075a7 */ /* 0x000ea2000802017f */
[----:B------:R-:W-:-:S04]  /*11c0*/  SHF.R.S32.HI R3, RZ, 0x1f, R0 ;  /* 0x0000001fff037819 */ /* 0x000fc80000011400 */
[----:B------:R-:W-:-:S04]  /*11d0*/  LEA.HI R3, R3, R0, RZ, 0x2 ;  /* 0x0000000003037211 */ /* 0x000fc800078f10ff */
[----:B------:R-:W-:-:S04]  /*11e0*/  LOP3.LUT R3, R3, 0x7ffffffc, RZ, 0xc0, !PT ;  /* 0x7ffffffc03037812 */ /* 0x000fc800078ec0ff */
[----:B------:R-:W-:Y:S01]  /*11f0*/  IADD3 R10, -R3, R0, RZ ;  /* 0x00000000030a7210 */ /* 0x000fe20007ffe1ff */
[----:B------:R-:W-:-:S04]  /*1200*/  IMAD.MOV.U32 R3, RZ, RZ, RZ ;  /* 0x000000ffff037224 */ /* 0x000fc800078e00ff */
[----:B------:R-:W-:Y:S01]  /*1210*/  IMAD.SHL.U32 R10, R10, 0x2, RZ ;  /* 0x000000020a0a7824 */ /* 0x000fe200078e00ff */
[----:B--2---:R-:W-:Y:S06]  /*1220*/  @!P1 BRA `(.L_x_22) ;  /* 0x000000a400489947 */ /* 0x004fec0003800000 */
.L_x_78:
[----:B------:R-:W-:Y:S05]  /*1230*/  WARPSYNC.ALL ;  /* 0x0000000000007948 */ /* 0x000fea0003800000 */
[C---:B------:R-:W-:Y:S01]  /*1240*/  R2UR UR14, R2.reuse ;  /* 0x00000000020e72ca */ /* 0x040fe200000e0000 */
[----:B------:R-:W-:Y:S01]  /*1250*/  WARPGROUP.ARRIVE ;  /* 0x00000000000079c5 */ /* 0x000fe20000000000 */
[----:B------:R-:W-:Y:S01]  /*1260*/  R2UR UR4, R2 ;  /* 0x00000000020472ca */ /* 0x000fe200000e0000 */
[----:B------:R-:W-:Y:S01]  /*1270*/  UMOV UR25, 0x40000040 ;  /* 0x4000004000197882 */ /* 0x000fe20000000000 */
[----:B------:R-:W-:Y:S01]  /*1280*/  UMOV UR27, 0x40000040 ;  /* 0x40000040001b7882 */ /* 0x000fe20000000000 */
[----:B------:R-:W-:Y:S01]  /*1290*/  UMOV UR5, 0x40000040 ;  /* 0x4000004000057882 */ /* 0x000fe20000000000 */
[----:B------:R-:W-:Y:S01]  /*12a0*/  UMOV UR7, 0x40000040 ;  /* 0x4000004000077882 */ /* 0x000fe20000000000 */
[----:B------:R-:W-:Y:S01]  /*12b0*/  UMOV UR17, 0x40000040 ;  /* 0x4000004000117882 */ /* 0x000fe20000000000 */
[----:B------:R-:W-:Y:S01]  /*12c0*/  UMOV UR19, 0x40000040 ;  /* 0x4000004000137882 */ /* 0x000fe20000000000 */
[----:B------:R-:W-:Y:S01]  /*12d0*/  UMOV UR21, 0x40000040 ;  /* 0x4000004000157882 */ /* 0x000fe20000000000 */
[----:B------:R-:W-:Y:S01]  /*12e0*/  UMOV UR23, 0x40000040 ;  /* 0x4000004000177882 */ /* 0x000fe20000000000 */
[C---:B------:R-:W-:Y:S01]  /*12f0*/  IADD3 R12, R10.reuse, 0x1, RZ ;  /* 0x000000010a0c7810 */ /* 0x040fe20007ffe0ff */
[C---:B------:R-:W-:Y:S01]  /*1300*/  VIADD R14, R10.reuse, 0x8 ;  /* 0x000000080a0e7836 */ /* 0x040fe20000000000 */
[----:B------:R-:W-:Y:S01]  /*1310*/  UIADD3 UR14, UR14, 0x2000, URZ ;  /* 0x000020000e0e7890 */ /* 0x000fe2000fffe03f */
[-C--:B------:R-:W-:Y:S01]  /*1320*/  ISETP.GE.AND P6, PT, R10, R13.reuse, PT ;  /* 0x0000000d0a00720c */ /* 0x080fe20003fc6270 */
[----:B------:R-:W-:Y:S01]  /*1330*/  USHF.R.U32.HI UR4, URZ, 0x4, UR4 ;  /* 0x000000043f047899 */ /* 0x000fe20008011604 */
[-C--:B------:R-:W-:Y:S01]  /*1340*/  ISETP.GE.AND P1, PT, R12, R13.reuse, PT ;  /* 0x0000000d0c00720c */ /* 0x080fe20003f26270 */
[----:B------:R-:W-:Y:S01]  /*1350*/  USHF.R.U32.HI UR14, URZ, 0x4, UR14 ;  /* 0x000000043f0e7899 */ /* 0x000fe2000801160e */
[----:B------:R-:W-:Y:S01]  /*1360*/  VIADD R12, R10, 0x9 ;  /* 0x000000090a0c7836 */ /* 0x000fe20000000000 */
[----:B------:R-:W-:Y:S01]  /*1370*/  ULOP3.LUT UR4, UR4, 0x3fff, URZ, 0xc0, !UPT ;  /* 0x00003fff04047892 */ /* 0x000fe2000f8ec03f */
[-C--:B------:R-:W-:Y:S01]  /*1380*/  ISETP.GE.AND P2, PT, R14, R13.reuse, PT ;  /* 0x0000000d0e00720c */ /* 0x080fe20003f46270 */
[----:B------:R-:W-:Y:S01]  /*1390*/  ULOP3.LUT UR14, UR14, 0x3fff, URZ, 0xc0, !UPT ;  /* 0x00003fff0e0e7892 */ /* 0x000fe2000f8ec03f */
[----:B------:R-:W-:Y:S01]  /*13a0*/  VIADD R14, R10, 0x11 ;  /* 0x000000110a0e7836 */ /* 0x000fe20000000000 */
[----:B------:R-:W-:Y:S01]  /*13b0*/  ULOP3.LUT UR8, UR4, 0x10000, URZ, 0xfc, !UPT ;  /* 0x0001000004087892 */ /* 0x000fe2000f8efc3f */
[-C--:B------:R-:W-:Y:S01]  /*13c0*/  ISETP.GE.AND P3, PT, R12, R13.reuse, PT ;  /* 0x0000000d0c00720c */ /* 0x080fe20003f66270 */
[----:B------:R-:W-:Y:S01]  /*13d0*/  ULOP3.LUT UR28, UR14, 0x10000, URZ, 0xfc, !UPT ;  /* 0x000100000e1c7892 */ /* 0x000fe2000f8efc3f */
[----:B------:R-:W-:Y:S01]  /*13e0*/  VIADD R12, R10, 0x18 ;  /* 0x000000180a0c7836 */ /* 0x000fe20000000000 */
[----:B------:R-:W-:Y:S01]  /*13f0*/  UIADD3 UR4, UR8, 0x2, URZ ;  /* 0x0000000208047890 */ /* 0x000fe2000fffe03f */
[-C--:B------:R-:W-:Y:S01]  /*1400*/  ISETP.GE.AND P5, PT, R14, R13.reuse, PT ;  /* 0x0000000d0e00720c */ /* 0x080fe20003fa6270 */
[----:B------:R-:W-:Y:S01]  /*1410*/  UIADD3 UR6, UR28, 0x2, URZ ;  /* 0x000000021c067890 */ /* 0x000fe2000fffe03f */
[C---:B------:R-:W-:Y:S01]  /*1420*/  IADD3 R14, R10.reuse, 0x19, RZ ;  /* 0x000000190a0e7810 */ /* 0x040fe20007ffe0ff */
[----:B------:R-:W-:Y:S01]  /*1430*/  UMOV UR24, UR8 ;  /* 0x0000000800187c82 */ /* 0x000fe20008000000 */
[----:B------:R-:W-:Y:S01]  /*1440*/  UMOV UR26, UR28 ;  /* 0x0000001c001a7c82 */ /* 0x000fe20008000000 */
[----:B------:R-:W-:Y:S01]  /*1450*/  UIADD3 UR16, UR8, 0x4, URZ ;  /* 0x0000000408107890 */ /* 0x000fe2000fffe03f */
[----:B------:R-:W-:Y:S01]  /*1460*/  HGMMA.64x128x16.F32 R24, gdesc[UR24], RZ, !UPT, gsb0 ;  /* 0x01e00000181879f0 */ /* 0x000fe2000c0008ff */
[----:B------:R-:W-:Y:S01]  /*1470*/  UIADD3 UR18, UR28, 0x4, URZ ;  /* 0x000000041c127890 */ /* 0x000fe2000fffe03f */
[C---:B------:R-:W-:Y:S01]  /*1480*/  IADD3 R18, R10.reuse, 0x10, RZ ;  /* 0x000000100a127810 */ /* 0x040fe20007ffe0ff */
[----:B------:R-:W-:Y:S01]  /*1490*/  UIADD3 UR20, UR8, 0x6, URZ ;  /* 0x0000000608147890 */ /* 0x000fe2000fffe03f */
[----:B------:R-:W-:Y:S01]  /*14a0*/  VIADD R20, R10, 0x39 ;  /* 0x000000390a147836 */ /* 0x000fe20000000000 */
[----:B------:R-:W-:Y:S01]  /*14b0*/  UIADD3 UR22, UR28, 0x6, URZ ;  /* 0x000000061c167890 */ /* 0x000fe2000fffe03f */
[----:B------:R-:W-:Y:S01]  /*14c0*/  ISETP.GE.AND P4, PT, R18, R13, PT ;  /* 0x0000000d1200720c */ /* 0x000fe20003f86270 */
[C---:B------:R-:W-:Y:S01]  /*14d0*/  VIADD R18, R10.reuse, 0x29 ;  /* 0x000000290a127836 */ /* 0x040fe20000000000 */
[----:B------:R-:W-:Y:S01]  /*14e0*/  IADD3 R22, R10, 0x49, RZ ;  /* 0x000000490a167810 */ /* 0x000fe20007ffe0ff */
[----:B------:R-:W-:-:S02]  /*14f0*/  WARPGROUP.DEPBAR.LE gsb0, 0x0 ;  /* 0x00008000000079c5 */ /* 0x000fc40000010000 */
[----:B------:R-:W-:-:S06]  /*1500*/  WARPGROUP.ARRIVE ;  /* 0x00000000000079c5 */ /* 0x000fcc0000000000 */
[----:B------:R-:W-:Y:S01]  /*1510*/  HGMMA.64x128x16.F32 R24, gdesc[UR4], R24, gsb0 ;  /* 0x01e00000041879f0 */ /* 0x000fe20008000818 */
[----:B------:R-:W-:Y:S02]  /*1520*/  ULDC UR6, c[0x0][0x604] ;  /* 0x0001810000067ab9 */ /* 0x000fe40000000800 */
[----:B------:R-:W-:Y:S02]  /*1530*/  WARPGROUP.DEPBAR.LE gsb0, 0x0 ;  /* 0x00008000000079c5 */ /* 0x000fe40000010000 */
[----:B------:R-:W-:-:S07]  /*1540*/  WARPGROUP.ARRIVE ;  /* 0x00000000000079c5 */ /* 0x000fce0000000000 */
[----:B------:R-:W-:Y:S03]  /*1550*/  HGMMA.64x128x16.F32 R24, gdesc[UR16], R24, gsb0 ;  /* 0x01e00000101879f0 */ /* 0x000fe60008000818 */
[----:B------:R-:W-:Y:S02]  /*1560*/  WARPGROUP.DEPBAR.LE gsb0, 0x0 ;  /* 0x00008000000079c5 */ /* 0x000fe40000010000 */
[----:B------:R-:W-:-:S07]  /*1570*/  WARPGROUP.ARRIVE ;  /* 0x00000000000079c5 */ /* 0x000fce0000000000 */
[----:B------:R-:W-:Y:S03]  /*1580*/  HGMMA.64x128x16.F32 R24, gdesc[UR20], R24, gsb0 ;  /* 0x01e00000141879f0 */ /* 0x000fe60008000818 */
[----:B------:R-:W-:Y:S02]  /*1590*/  WARPGROUP.DEPBAR.LE gsb0, 0x0 ;  /* 0x00008000000079c5 */ /* 0x000fe40000010000 */
[----:B------:R-:W-:Y:S02]  /*15a0*/  FSEL R93, R24, -INF , !P6 ;  /* 0xff800000185d7808 */ /* 0x000fe40007000000 */
[----:B------:R-:W-:Y:S02]  /*15b0*/  FSEL R94, R25, -INF , !P1 ;  /* 0xff800000195e7808 */ /* 0x000fe40004800000 */
[----:B------:R-:W-:Y:S02]  /*15c0*/  FSEL R26, R26, -INF , !P6 ;  /* 0xff8000001a1a7808 */ /* 0x000fe40007000000 */
[----:B------:R-:W-:Y:S01]  /*15d0*/  ISETP.GE.AND P6, PT, R12, R13, PT ;  /* 0x0000000d0c00720c */ /* 0x000fe20003fc6270 */
[----:B------:R-:W-:Y:S01]  /*15e0*/  VIADD R12, R10, 0x20 ;  /* 0x000000200a0c7836 */ /* 0x000fe20000000000 */
[----:B------:R-:W-:-:S02]  /*15f0*/  FSEL R27, R27, -INF , !P1 ;  /* 0xff8000001b1b7808 */ /* 0x000fc40004800000 */
[----:B------:R-:W-:Y:S02]  /*1600*/  FSEL R95, R28, -INF , !P2 ;  /* 0xff8000001c5f7808 */ /* 0x000fe40005000000 */
[----:B------:R-:W-:Y:S02]  /*1610*/  FMNMX R24, R93, R94, !PT ;  /* 0x0000005e5d187209 */ /* 0x000fe40007800000 */
[----:B------:R-:W-:Y:S01]  /*1620*/  ISETP.GE.AND P1, PT, R14, R13, PT ;  /* 0x0000000d0e00720c */ /* 0x000fe20003f26270 */
[----:B------:R-:W-:Y:S01]  /*1630*/  VIADD R14, R10, 0x21 ;  /* 0x000000210a0e7836 */ /* 0x000fe20000000000 */
[----:B------:R-:W-:Y:S02]  /*1640*/  FSEL R11, R30, -INF , !P2 ;  /* 0xff8000001e0b7808 */ /* 0x000fe40005000000 */
[----:B------:R-:W-:Y:S02]  /*1650*/  FMNMX R28, R26, R27, !PT ;  /* 0x0000001b1a1c7209 */ /* 0x000fe40007800000 */
[----:B------:R-:W-:-:S02]  /*1660*/  FSEL R29, R29, -INF , !P3 ;  /* 0xff8000001d1d7808 */ /* 0x000fc40005800000 */
[----:B------:R-:W-:Y:S02]  /*1670*/  FMNMX R24, R95, R24, !PT ;  /* 0x000000185f187209 */ /* 0x000fe40007800000 */
[-C--:B------:R-:W-:Y:S02]  /*1680*/  ISETP.GE.AND P2, PT, R12, R13.reuse, PT ;  /* 0x0000000d0c00720c */ /* 0x080fe40003f46270 */
[----:B------:R-:W-:Y:S02]  /*1690*/  FSEL R12, R31, -INF , !P3 ;  /* 0xff8000001f0c7808 */ /* 0x000fe40005800000 */
[----:B------:R-:W-:Y:S02]  /*16a0*/  ISETP.GE.AND P3, PT, R14, R13, PT ;  /* 0x0000000d0e00720c */ /* 0x000fe40003f66270 */
[----:B------:R-:W-:Y:S02]  /*16b0*/  FMNMX R19, R11, R28, !PT ;  /* 0x0000001c0b137209 */ /* 0x000fe40007800000 */
[----:B------:R-:W-:-:S02]  /*16c0*/  IADD3 R14, R10, 0x28, RZ ;  /* 0x000000280a0e7810 */ /* 0x000fc40007ffe0ff */
[----:B------:R-:W-:Y:S02]  /*16d0*/  FSEL R32, R32, -INF , !P4 ;  /* 0xff80000020207808 */ /* 0x000fe40006000000 */
[----:B------:R-:W-:Y:S02]  /*16e0*/  FSEL R33, R33, -INF , !P5 ;  /* 0xff80000021217808 */ /* 0x000fe40006800000 */
[----:B------:R-:W-:Y:S02]  /*16f0*/  FSEL R35, R35, -INF , !P5 ;  /* 0xff80000023237808 */ /* 0x000fe40006800000 */
[----:B------:R-:W-:Y:S02]  /*1700*/  FMNMX R25, R29, R24, !PT ;  /* 0x000000181d197209 */ /* 0x000fe40007800000 */
[----:B------:R-:W-:Y:S02]  /*1710*/  ISETP.GE.AND P5, PT, R18, R13, PT ;  /* 0x0000000d1200720c */ /* 0x000fe40003fa6270 */
[----:B------:R-:W-:-:S02]  /*1720*/  IADD3 R18, R10, 0x31, RZ ;  /* 0x000000310a127810 */ /* 0x000fc40007ffe0ff */
[----:B------:R-:W-:Y:S02]  /*1730*/  FSEL R34, R34, -INF , !P4 ;  /* 0xff80000022227808 */ /* 0x000fe40006000000 */
[----:B------:R-:W-:Y:S02]  /*1740*/  FMNMX R19, R12, R19, !PT ;  /* 0x000000130c137209 */ /* 0x000fe40007800000 */
[----:B------:R-:W-:Y:S01]  /*1750*/  ISETP.GE.AND P4, PT, R14, R13, PT ;  /* 0x0000000d0e00720c */ /* 0x000fe20003f86270 */
[----:B------:R-:W-:Y:S01]  /*1760*/  VIADD R14, R10, 0x30 ;  /* 0x000000300a0e7836 */ /* 0x000fe20000000000 */
[----:B------:R-:W-:Y:S02]  /*1770*/  FMNMX R24, R32, R25, !PT ;  /* 0x0000001920187209 */ /* 0x000fe40007800000 */
[----:B------:R-:W-:Y:S02]  /*1780*/  FSEL R37, R37, -INF , !P1 ;  /* 0xff80000025257808 */ /* 0x000fe40004800000 */
[----:B------:R-:W-:-:S02]  /*1790*/  FSEL R39, R39, -INF , !P1 ;  /* 0xff80000027277808 */ /* 0x000fc40004800000 */
[----:B------:R-:W-:Y:S01]  /*17a0*/  ISETP.GE.AND P1, PT, R18, R13, PT ;  /* 0x0000000d1200720c */ /* 0x000fe20003f26270 */
[----:B------:R-:W-:Y:S01]  /*17b0*/  VIADD R18, R10, 0x38 ;  /* 0x000000380a127836 */ /* 0x000fe20000000000 */
[----:B------:R-:W-:Y:S02]  /*17c0*/  FMNMX R28, R34, R19, !PT ;  /* 0x00000013221c7209 */ /* 0x000fe40007800000 */
[----:B------:R-:W-:Y:S02]  /*17d0*/  FSEL R30, R36, -INF , !P6 ;  /* 0xff800000241e7808 */ /* 0x000fe40007000000 */
[----:B------:R-:W-:Y:S02]  /*17e0*/  FMNMX R19, R33, R24, !PT ;  /* 0x0000001821137209 */ /* 0x000fe40007800000 */
[----:B------:R-:W-:Y:S02]  /*17f0*/  FSEL R38, R38, -INF , !P6 ;  /* 0xff80000026267808 */ /* 0x000fe40007000000 */
[----:B------:R-:W-:-:S02]  /*1800*/  ISETP.GE.AND P6, PT, R14, R13, PT ;  /* 0x0000000d0e00720c */ /* 0x000fc40003fc6270 */
[----:B------:R-:W-:Y:S02]  /*1810*/  FSEL R40, R40, -INF , !P2 ;  /* 0xff80000028287808 */ /* 0x000fe40005000000 */
[----:B------:R-:W-:Y:S02]  /*1820*/  FSEL R14, R42, -INF , !P2 ;  /* 0xff8000002a0e7808 */ /* 0x000fe40005000000 */
[----:B------:R-:W-:Y:S02]  /*1830*/  FMNMX R25, R35, R28, !PT ;  /* 0x0000001c23197209 */ /* 0x000fe40007800000 */
[----:B------:R-:W-:Y:S02]  /*1840*/  ISETP.GE.AND P2, PT, R18, R13, PT ;  /* 0x0000000d1200720c */ /* 0x000fe40003f46270 */
[----:B------:R-:W-:Y:S02]  /*1850*/  FMNMX R24, R30, R19, !PT ;  /* 0x000000131e187209 */ /* 0x000fe40007800000 */
[----:B------:R-:W-:-:S02]  /*1860*/  IADD3 R18, R10, 0x40, RZ ;  /* 0x000000400a127810 */ /* 0x000fc40007ffe0ff */
[----:B------:R-:W-:Y:S02]  /*1870*/  FSEL R41, R41, -INF , !P3 ;  /* 0xff80000029297808 */ /* 0x000fe40005800000 */
[----:B------:R-:W-:Y:S02]  /*1880*/  FSEL R15, R43, -INF , !P3 ;  /* 0xff8000002b0f7808 */ /* 0x000fe40005800000 */
[----:B------:R-:W-:Y:S01]  /*1890*/  ISETP.GE.AND P3, PT, R20, R13, PT ;  /* 0x0000000d1400720c */ /* 0x000fe20003f66270 */
[----:B------:R-:W-:Y:S01]  /*18a0*/  VIADD R20, R10, 0x41 ;  /* 0x000000410a147836 */ /* 0x000fe20000000000 */
[----:B------:R-:W-:Y:S02]  /*18b0*/  FMNMX R28, R38, R25, !PT ;  /* 0x00000019261c7209 */ /* 0x000fe40007800000 */
[----:B------:R-:W-:Y:S02]  /*18c0*/  FSEL R44, R44, -INF , !P4 ;  /* 0xff8000002c2c7808 */ /* 0x000fe40006000000 */
[----:B------:R-:W-:-:S02]  /*18d0*/  FSEL R46, R46, -INF , !P4 ;  /* 0xff8000002e2e7808 */ /* 0x000fc40006000000 */
[----:B------:R-:W-:Y:S02]  /*18e0*/  FMNMX R19, R37, R24, !PT ;  /* 0x0000001825137209 */ /* 0x000fe40007800000 */
[----:B------:R-:W-:Y:S01]  /*18f0*/  ISETP.GE.AND P4, PT, R18, R13, PT ;  /* 0x0000000d1200720c */ /* 0x000fe20003f86270 */
[----:B------:R-:W-:Y:S01]  /*1900*/  VIADD R18, R10, 0x48 ;  /* 0x000000480a127836 */ /* 0x000fe20000000000 */
[----:B------:R-:W-:Y:S02]  /*1910*/  FMNMX R25, R39, R28, !PT ;  /* 0x0000001c27197209 */ /* 0x000fe40007800000 */
[----:B------:R-:W-:Y:S02]  /*1920*/  FSEL R31, R45, -INF , !P5 ;  /* 0xff8000002d1f7808 */ /* 0x000fe40006800000 */
[----:B------:R-:W-:Y:S02]  /*1930*/  FSEL R47, R47, -INF , !P5 ;  /* 0xff8000002f2f7808 */ /* 0x000fe40006800000 */
[----:B------:R-:W-:-:S02]  /*1940*/  FMNMX R24, R40, R19, !PT ;  /* 0x0000001328187209 */ /* 0x000fc40007800000 */
[-C--:B------:R-:W-:Y:S02]  /*1950*/  ISETP.GE.AND P5, PT, R20, R13.reuse, PT ;  /* 0x0000000d1400720c */ /* 0x080fe40003fa6270 */
[----:B------:R-:W-:Y:S02]  /*1960*/  FSEL R42, R48, -INF , !P6 ;  /* 0xff800000302a7808 */ /* 0x000fe40007000000 */
[----:B------:R-:W-:Y:S02]  /*1970*/  FSEL R20, R50, -INF , !P6 ;  /* 0xff80000032147808 */ /* 0x000fe40007000000 */
[----:B------:R-:W-:Y:S01]  /*1980*/  ISETP.GE.AND P6, PT, R18, R13, PT ;  /* 0x0000000d1200720c */ /* 0x000fe20003fc6270 */
[----:B------:R-:W-:Y:S01]  /*1990*/  VIADD R18, R10, 0x50 ;  /* 0x000000500a127836 */ /* 0x000fe20000000000 */
[----:B------:R-:W-:Y:S02]  /*19a0*/  FMNMX R28, R14, R25, !PT ;  /* 0x000000190e1c7209 */ /* 0x000fe40007800000 */
[----:B------:R-:W-:-:S02]  /*19b0*/  FMNMX R19, R41, R24, !PT ;  /* 0x0000001829137209 */ /* 0x000fc40007800000 */
[----:B------:R-:W-:Y:S02]  /*19c0*/  FSEL R43, R49, -INF , !P1 ;  /* 0xff800000312b7808 */ /* 0x000fe40004800000 */
[----:B------:R-:W-:Y:S02]  /*19d0*/  FSEL R21, R51, -INF , !P1 ;  /* 0xff80000033157808 */ /* 0x000fe40004800000 */
[----:B------:R-:W-:Y:S02]  /*19e0*/  ISETP.GE.AND P1, PT, R22, R13, PT ;  /* 0x0000000d1600720c */ /* 0x000fe40003f26270 */
[----:B------:R-:W-:Y:S02]  /*19f0*/  FMNMX R25, R15, R28, !PT ;  /* 0x0000001c0f197209 */ /* 0x000fe40007800000 */
[----:B------:R-:W-:Y:S02]  /*1a00*/  FSEL R96, R52, -INF , !P2 ;  /* 0xff80000034607808 */ /* 0x000fe40005000000 */
[----:B------:R-:W-:-:S02]  /*1a10*/  FSEL R22, R54, -INF , !P2 ;  /* 0xff80000036167808 */ /* 0x000fc40005000000 */
[----:B------:R-:W-:Y:S02]  /*1a20*/  FMNMX R28, R44, R19, !PT ;  /* 0x000000132c1c7209 */ /* 0x000fe40007800000 */
[----:B------:R-:W-:Y:S01]  /*1a30*/  ISETP.GE.AND P2, PT, R18, R13, PT ;  /* 0x0000000d1200720c */ /* 0x000fe20003f46270 */
[----:B------:R-:W-:Y:S01]  /*1a40*/  VIADD R18, R10, 0x51 ;  /* 0x000000510a127836 */ /* 0x000fe20000000000 */
[----:B------:R-:W-:Y:S02]  /*1a50*/  FMNMX R36, R46, R25, !PT ;  /* 0x000000192e247209 */ /* 0x000fe40007800000 */
[----:B------:R-:W-:Y:S02]  /*1a60*/  FMNMX R19, R31, R28, !PT ;  /* 0x0000001c1f137209 */ /* 0x000fe40007800000 */
[----:B------:R-:W-:Y:S02]  /*1a70*/  FSEL R53, R53, -INF , !P3 ;  /* 0xff80000035357808 */ /* 0x000fe40005800000 */
[----:B------:R-:W-:-:S02]  /*1a80*/  FSEL R23, R55, -INF , !P3 ;  /* 0xff80000037177808 */ /* 0x000fc40005800000 */
[----:B------:R-:W-:Y:S02]  /*1a90*/  ISETP.GE.AND P3, PT, R18, R13, PT ;  /* 0x0000000d1200720c */ /* 0x000fe40003f66270 */
[----:B------:R-:W-:Y:S02]  /*1aa0*/  FMNMX R45, R47, R36, !PT ;  /* 0x000000242f2d7209 */ /* 0x000fe40007800000 */
[----:B------:R-:W-:Y:S02]  /*1ab0*/  IADD3 R18, R10, 0x58, RZ ;  /* 0x000000580a127810 */ /* 0x000fe40007ffe0ff */
        /* <DEDUP_REMOVED lines=8> */
[----:B------:R-:W-:Y:S02]  /*1b40*/  FMNMX R28, R96, R19, !PT ;  /* 0x00000013601c7209 */ /* 0x000fe40007800000 */
[----:B------:R-:W-:-:S02]  /*1b50*/  FSEL R57, R57, -INF , !P5 ;  /* 0xff80000039397808 */ /* 0x000fc40006800000 */
[----:B------:R-:W-:Y:S02]  /*1b60*/  FSEL R59, R59, -INF , !P5 ;  /* 0xff8000003b3b7808 */ /* 0x000fe40006800000 */
[----:B------:R-:W-:Y:S01]  /*1b70*/  ISETP.GE.AND P5, PT, R18, R13, PT ;  /* 0x0000000d1200720c */ /* 0x000fe20003fa6270 */
[----:B------:R-:W-:Y:S01]  /*1b80*/  VIADD R18, R10, 0x60 ;  /* 0x000000600a127836 */ /* 0x000fe20000000000 */
[----:B------:R-:W-:Y:S02]  /*1b90*/  FMNMX R36, R22, R45, !PT ;  /* 0x0000002d16247209 */ /* 0x000fe40007800000 */
[----:B------:R-:W-:Y:S02]  /*1ba0*/  FMNMX R19, R53, R28, !PT ;  /* 0x0000001c35137209 */ /* 0x000fe40007800000 */
[----:B------:R-:W-:Y:S02]  /*1bb0*/  FSEL R54, R60, -INF , !P6 ;  /* 0xff8000003c367808 */ /* 0x000fe40007000000 */
[----:B------:R-:W-:-:S02]  /*1bc0*/  FSEL R24, R62, -INF , !P6 ;  /* 0xff8000003e187808 */ /* 0x000fc40007000000 */
[----:B------:R-:W-:Y:S02]  /*1bd0*/  FMNMX R45, R23, R36, !PT ;  /* 0x00000024172d7209 */ /* 0x000fe40007800000 */
[----:B------:R-:W-:Y:S02]  /*1be0*/  ISETP.GE.AND P6, PT, R18, R13, PT ;  /* 0x0000000d1200720c */ /* 0x000fe40003fc6270 */
[----:B------:R-:W-:Y:S02]  /*1bf0*/  FMNMX R28, R56, R19, !PT ;  /* 0x00000013381c7209 */ /* 0x000fe40007800000 */
[----:B------:R-:W-:Y:S02]  /*1c00*/  IADD3 R18, R10, 0x61, RZ ;  /* 0x000000610a127810 */ /* 0x000fe40007ffe0ff */
[----:B------:R-:W-:Y:S02]  /*1c10*/  FMNMX R36, R58, R45, !PT ;  /* 0x0000002d3a247209 */ /* 0x000fe40007800000 */
[----:B------:R-:W-:-:S02]  /*1c20*/  FSEL R55, R61, -INF , !P1 ;  /* 0xff8000003d377808 */ /* 0x000fc40004800000 */
[----:B------:R-:W-:Y:S02]  /*1c30*/  FSEL R25, R63, -INF , !P1 ;  /* 0xff8000003f197808 */ /* 0x000fe40004800000 */
[----:B------:R-:W-:Y:S02]  /*1c40*/  FMNMX R19, R57, R28, !PT ;  /* 0x0000001c39137209 */ /* 0x000fe40007800000 */
[----:B------:R-:W-:Y:S01]  /*1c50*/  ISETP.GE.AND P1, PT, R18, R13, PT ;  /* 0x0000000d1200720c */ /* 0x000fe20003f26270 */
[----:B------:R-:W-:Y:S01]  /*1c60*/  VIADD R18, R10, 0x68 ;  /* 0x000000680a127836 */ /* 0x000fe20000000000 */
        /* <DEDUP_REMOVED lines=8> */
[----:B------:R-:W-:Y:S02]  /*1cf0*/  FMNMX R48, R25, R48, !PT ;  /* 0x0000003019307209 */ /* 0x000fe40007800000 */
[----:B------:R-:W-:-:S02]  /*1d00*/  FSEL R62, R65, -INF , !P3 ;  /* 0xff800000413e7808 */ /* 0x000fc40005800000 */
[----:B------:R-:W-:Y:S02]  /*1d10*/  FSEL R60, R67, -INF , !P3 ;  /* 0xff800000433c7808 */ /* 0x000fe40005800000 */
[----:B------:R-:W-:Y:S02]  /*1d20*/  FMNMX R19, R64, R19, !PT ;  /* 0x0000001340137209 */ /* 0x000fe40007800000 */
[----:B------:R-:W-:Y:S02]  /*1d30*/  ISETP.GE.AND P3, PT, R18, R13, PT ;  /* 0x0000000d1200720c */ /* 0x000fe40003f66270 */
[----:B------:R-:W-:Y:S02]  /*1d40*/  IADD3 R18, R10, 0x70, RZ ;  /* 0x000000700a127810 */ /* 0x000fe40007ffe0ff */
[----:B------:R-:W-:Y:S02]  /*1d50*/  FMNMX R49, R61, R48, !PT ;  /* 0x000000303d317209 */ /* 0x000fe40007800000 */
[----:B------:R-:W-:-:S02]  /*1d60*/  FSEL R63, R68, -INF , !P4 ;  /* 0xff800000443f7808 */ /* 0x000fc40006000000 */
[----:B------:R-:W-:Y:S02]  /*1d70*/  FMNMX R48, R62, R19, !PT ;  /* 0x000000133e307209 */ /* 0x000fe40007800000 */
[----:B------:R-:W-:Y:S02]  /*1d80*/  FSEL R28, R70, -INF , !P4 ;  /* 0xff800000461c7808 */ /* 0x000fe40006000000 */
[----:B------:R-:W-:Y:S01]  /*1d90*/  ISETP.GE.AND P4, PT, R18, R13, PT ;  /* 0x0000000d1200720c */ /* 0x000fe20003f86270 */
[----:B------:R-:W-:Y:S01]  /*1da0*/  VIADD R18, R10, 0x71 ;  /* 0x000000710a127836 */ /* 0x000fe20000000000 */
[----:B------:R-:W-:Y:S02]  /*1db0*/  FSEL R69, R69, -INF , !P5 ;  /* 0xff80000045457808 */ /* 0x000fe40006800000 */
[----:B------:R-:W-:Y:S02]  /*1dc0*/  FMNMX R48, R63, R48, !PT ;  /* 0x000000303f307209 */ /* 0x000fe40007800000 */
[----:B------:R-:W-:-:S02]  /*1dd0*/  FSEL R36, R71, -INF , !P5 ;  /* 0xff80000047247808 */ /* 0x000fc40006800000 */
[----:B------:R-:W-:Y:S02]  /*1de0*/  FMNMX R49, R60, R49, !PT ;  /* 0x000000313c317209 */ /* 0x000fe40007800000 */
[----:B------:R-:W-:Y:S02]  /*1df0*/  ISETP.GE.AND P5, PT, R18, R13, PT ;  /* 0x0000000d1200720c */ /* 0x000fe40003fa6270 */
[----:B------:R-:W-:Y:S02]  /*1e00*/  FSEL R67, R72, -INF , !P6 ;  /* 0xff80000048437808 */ /* 0x000fe40007000000 */
[----:B------:R-:W-:Y:S02]  /*1e10*/  FMNMX R50, R69, R48, !PT ;  /* 0x0000003045327209 */ /* 0x000fe40007800000 */
[----:B------:R-:W-:Y:S02]  /*1e20*/  IADD3 R18, R10, 0x78, RZ ;  /* 0x000000780a127810 */ /* 0x000fe40007ffe0ff */
[----:B------:R-:W-:-:S02]  /*1e30*/  FMNMX R49, R28, R49, !PT ;  /* 0x000000311c317209 */ /* 0x000fc40007800000 */
[----:B------:R-:W-:Y:S02]  /*1e40*/  FSEL R45, R74, -INF , !P6 ;  /* 0xff8000004a2d7808 */ /* 0x000fe40007000000 */
[----:B------:R-:W-:Y:S02]  /*1e50*/  FSEL R68, R73, -INF , !P1 ;  /* 0xff80000049447808 */ /* 0x000fe40004800000 */
[----:B------:R-:W-:Y:S02]  /*1e60*/  FMNMX R19, R67, R50, !PT ;  /* 0x0000003243137209 */ /* 0x000fe40007800000 */
[----:B------:R-:W-:Y:S01]  /*1e70*/  ISETP.GE.AND P6, PT, R18, R13, PT ;  /* 0x0000000d1200720c */ /* 0x000fe20003fc6270 */
[----:B------:R-:W-:Y:S01]  /*1e80*/  VIADD R18, R10, 0x79 ;  /* 0x000000790a127836 */ /* 0x000fe20000000000 */
[----:B------:R-:W-:Y:S02]  /*1e90*/  FMNMX R52, R36, R49, !PT ;  /* 0x0000003124347209 */ /* 0x000fe40007800000 */
[----:B------:R-:W-:-:S02]  /*1ea0*/  FSEL R76, R76, -INF , !P2 ;  /* 0xff8000004c4c7808 */ /* 0x000fc40005000000 */
[----:B------:R-:W-:Y:S02]  /*1eb0*/  FMNMX R19, R68, R19, !PT ;  /* 0x0000001344137209 */ /* 0x000fe40007800000 */
[----:B------:R-:W-:Y:S02]  /*1ec0*/  FSEL R48, R75, -INF , !P1 ;  /* 0xff8000004b307808 */ /* 0x000fe40004800000 */
[----:B------:R-:W-:Y:S02]  /*1ed0*/  ISETP.GE.AND P1, PT, R18, R13, PT ;  /* 0x0000000d1200720c */ /* 0x000fe40003f26270 */
[----:B------:R-:W-:Y:S02]  /*1ee0*/  FMNMX R49, R45, R52, !PT ;  /* 0x000000342d317209 */ /* 0x000fe40007800000 */
[----:B------:R-:W-:Y:S02]  /*1ef0*/  FSEL R77, R77, -INF , !P3 ;  /* 0xff8000004d4d7808 */ /* 0x000fe40005800000 */
[----:B------:R-:W-:-:S02]  /*1f00*/  FMNMX R18, R76, R19, !PT ;  /* 0x000000134c127209 */ /* 0x000fc40007800000 */
[----:B------:R-:W-:Y:S02]  /*1f10*/  FSEL R88, R78, -INF , !P2 ;  /* 0xff8000004e587808 */ /* 0x000fe40005000000 */
[----:B------:R-:W-:Y:S02]  /*1f20*/  FMNMX R49, R48, R49, !PT ;  /* 0x0000003130317209 */ /* 0x000fe40007800000 */
[----:B------:R-:W-:Y:S02]  /*1f30*/  FSEL R70, R80, -INF , !P4 ;  /* 0xff80000050467808 */ /* 0x000fe40006000000 */
        /* <DEDUP_REMOVED lines=13> */
[----:B------:R-:W-:Y:S01]  /*2010*/  FSEL R86, R86, -INF , !P6 ;  /* 0xff80000056567808 */ /* 0x000fe20007000000 */
[----:B------:R-:W3:Y:S01]  /*2020*/  SYNCS.PHASECHK.TRANS64.TRYWAIT P6, [R2+URZ+0x12008], R89 ;  /* 0x01200859020075a7 */ /* 0x000ee200080c017f */
[----:B------:R-:W-:-:S02]  /*2030*/  FMNMX R19, R92, R19, !PT ;  /* 0x000000135c137209 */ /* 0x000fc40007800000 */
[----:B------:R-:W-:Y:S02]  /*2040*/  FMNMX R49, R83, R18, !PT ;  /* 0x0000001253317209 */ /* 0x000fe40007800000 */
[----:B------:R-:W-:Y:S02]  /*2050*/  FSEL R87, R87, -INF , !P1 ;  /* 0xff80000057577808 */ /* 0x000fe40004800000 */
[----:B------:R-:W-:Y:S01]  /*2060*/  FMNMX R50, R86, R19, !PT ;  /* 0x0000001356327209 */ /* 0x000fe20007800000 */
[----:B------:R-:W4:Y:S03]  /*2070*/  SHFL.BFLY PT, R18, R49, 0x1, 0x1f ;  /* 0x0c201f0031127f89 */ /* 0x000f2600000e0000 */
[----:B------:R-:W-:-:S05]  /*2080*/  FMNMX R50, R87, R50, !PT ;  /* 0x0000003257327209 */ /* 0x000fca0007800000 */
[----:B------:R-:W5:Y:S01]  /*2090*/  SHFL.BFLY PT, R19, R50, 0x1, 0x1f ;  /* 0x0c201f0032137f89 */ /* 0x000f6200000e0000 */
[----:B----4-:R-:W-:-:S05]  /*20a0*/  FMNMX R51, R49, R18, !PT ;  /* 0x0000001231337209 */ /* 0x010fca0007800000 */
[----:B------:R-:W4:Y:S01]  /*20b0*/  SHFL.BFLY PT, R18, R51, 0x2, 0x1f ;  /* 0x0c401f0033127f89 */ /* 0x000f2200000e0000 */
[----:B-----5:R-:W-:-:S05]  /*20c0*/  FMNMX R52, R50, R19, !PT ;  /* 0x0000001332347209 */ /* 0x020fca0007800000 */
[----:B------:R-:W5:Y:S01]  /*20d0*/  SHFL.BFLY PT, R65, R52, 0x2, 0x1f ;  /* 0x0c401f0034417f89 */ /* 0x000f6200000e0000 */
[----:B----4-:R-:W-:-:S04]  /*20e0*/  FMNMX R19, R51, R18, !PT ;  /* 0x0000001233137209 */ /* 0x010fc80007800000 */
[C---:B------:R-:W-:Y:S02]  /*20f0*/  FSETP.NEU.AND P1, PT, R19.reuse, -INF , PT ;  /* 0xff8000001300780b */ /* 0x040fe40003f2d000 */
[----:B-----5:R-:W-:Y:S02]  /*2100*/  FMNMX R18, R52, R65, !PT ;  /* 0x0000004134127209 */ /* 0x020fe40007800000 */
[----:B------:R-:W-:Y:S02]  /*2110*/  FSEL R65, R19, RZ, P1 ;  /* 0x000000ff13417208 */ /* 0x000fe40000800000 */
[----:B------:R-:W-:-:S03]  /*2120*/  FSETP.NEU.AND P2, PT, R18, -INF , PT ;  /* 0xff8000001200780b */ /* 0x000fc60003f4d000 */
[----:B------:R-:W-:Y:S01]  /*2130*/  FMUL R98, R65, UR6 ;  /* 0x0000000641627c20 */ /* 0x000fe20008400000 */
[----:B------:R-:W-:-:S03]  /*2140*/  FSEL R85, R18, RZ, P2 ;  /* 0x000000ff12557208 */ /* 0x000fc60001000000 */
[--C-:B------:R-:W-:Y:S01]  /*2150*/  FFMA R93, R93, UR6, -R98.reuse ;  /* 0x000000065d5d7c23 */ /* 0x100fe20008000862 */
[--C-:B------:R-:W-:Y:S01]  /*2160*/  FFMA R94, R94, UR6, -R98.reuse ;  /* 0x000000065e5e7c23 */ /* 0x100fe20008000862 */
[--C-:B------:R-:W-:Y:S01]  /*2170*/  FFMA R95, R95, UR6, -R98.reuse ;  /* 0x000000065f5f7c23 */ /* 0x100fe20008000862 */
[----:B------:R-:W-:Y:S01]  /*2180*/  FMUL R85, R85, UR6 ;  /* 0x0000000655557c20 */ /* 0x000fe20008400000 */
[--C-:B------:R-:W-:Y:S01]  /*2190*/  FFMA R50, R33, UR6, -R98.reuse ;  /* 0x0000000621327c23 */ /* 0x100fe20008000862 */
[----:B------:R-:W-:Y:S01]  /*21a0*/  FSETP.GEU.AND P2, PT, R93, -126, PT ;  /* 0xc2fc00005d00780b */ /* 0x000fe20003f4e000 */
[--C-:B------:R-:W-:Y:S01]  /*21b0*/  FFMA R120, R32, UR6, -R98.reuse ;  /* 0x0000000620787c23 */ /* 0x100fe20008000862 */
[----:B------:R-:W-:Y:S01]  /*21c0*/  FSETP.GEU.AND P3, PT, R94, -126, PT ;  /* 0xc2fc00005e00780b */ /* 0x000fe20003f6e000 */
[--C-:B------:R-:W-:Y:S01]  /*21d0*/  FFMA R33, R34, UR6, -R85.reuse ;  /* 0x0000000622217c23 */ /* 0x100fe20008000855 */
[----:B------:R-:W-:Y:S01]  /*21e0*/  FSETP.GEU.AND P4, PT, R95, -126, PT ;  /* 0xc2fc00005f00780b */ /* 0x000fe20003f8e000 */
[--C-:B------:R-:W-:Y:S01]  /*21f0*/  FFMA R34, R35, UR6, -R85.reuse ;  /* 0x0000000623227c23 */ /* 0x100fe20008000855 */
[--C-:B------:R-:W-:Y:S01]  /*2200*/  FFMA R32, R37, UR6, -R98.reuse ;  /* 0x0000000625207c23 */ /* 0x100fe20008000862 */
[--C-:B------:R-:W-:Y:S01]  /*2210*/  FFMA R51, R40, UR6, -R98.reuse ;  /* 0x0000000628337c23 */ /* 0x100fe20008000862 */
[--C-:B------:R-:W-:Y:S01]  /*2220*/  FFMA R35, R38, UR6, -R85.reuse ;  /* 0x0000000626237c23 */ /* 0x100fe20008000855 */
[--C-:B------:R-:W-:Y:S01]  /*2230*/  FFMA R97, R29, UR6, -R98.reuse ;  /* 0x000000061d617c23 */ /* 0x100fe20008000862 */
[--C-:B------:R-:W-:Y:S01]  /*2240*/  FFMA R74, R64, UR6, -R98.reuse ;  /* 0x00000006404a7c23 */ /* 0x100fe20008000862 */
[--C-:B------:R-:W-:Y:S01]  /*2250*/  FFMA R49, R30, UR6, -R98.reuse ;  /* 0x000000061e317c23 */ /* 0x100fe20008000862 */
[--C-:B------:R-:W-:Y:S01]  /*2260*/  FFMA R72, R41, UR6, -R98.reuse ;  /* 0x0000000629487c23 */ /* 0x100fe20008000862 */
[----:B------:R-:W-:Y:S01]  /*2270*/  @!P2 FMUL R93, R93, 0.5 ;  /* 0x3f0000005d5da820 */ /* 0x000fe20000400000 */
[----:B------:R-:W-:Y:S01]  /*2280*/  FSETP.GEU.AND P5, PT, R97, -126, PT ;  /* 0xc2fc00006100780b */ /* 0x000fe20003fae000 */
[----:B------:R-:W-:Y:S01]  /*2290*/  @!P3 FMUL R94, R94, 0.5 ;  /* 0x3f0000005e5eb820 */ /* 0x000fe20000400000 */
[--C-:B------:R-:W-:Y:S01]  /*22a0*/  FFMA R73, R44, UR6, -R98.reuse ;  /* 0x000000062c497c23 */ /* 0x100fe20008000862 */
[----:B------:R-:W-:Y:S01]  /*22b0*/  @!P4 FMUL R95, R95, 0.5 ;  /* 0x3f0000005f5fc820 */ /* 0x000fe20000400000 */
[----:B------:R-:W4:Y:S01]  /*22c0*/  MUFU.EX2 R37, R93 ;  /* 0x0000005d00257308 */ /* 0x000f220000000800 */
[--C-:B------:R-:W-:Y:S01]  /*22d0*/  FFMA R52, R31, UR6, -R98.reuse ;  /* 0x000000061f347c23 */ /* 0x100fe20008000862 */
[--C-:B------:R-:W-:Y:S01]  /*22e0*/  FFMA R71, R42, UR6, -R98.reuse ;  /* 0x000000062a477c23 */ /* 0x100fe20008000862 */
[--C-:B------:R-:W-:Y:S01]  /*22f0*/  FFMA R78, R43, UR6, -R98.reuse ;  /* 0x000000062b4e7c23 */ /* 0x100fe20008000862 */
[--C-:B------:R-:W-:Y:S01]  /*2300*/  FFMA R81, R57, UR6, -R98.reuse ;  /* 0x0000000639517c23 */ /* 0x100fe20008000862 */
[--C-:B------:R-:W-:Y:S01]  /*2310*/  FFMA R64, R62, UR6, -R98.reuse ;  /* 0x000000063e407c23 */ /* 0x100fe20008000862 */
[--C-:B------:R-:W-:Y:S01]  /*2320*/  FFMA R65, R96, UR6, -R98.reuse ;  /* 0x0000000660417c23 */ /* 0x100fe20008000862 */
[--C-:B------:R-:W-:Y:S01]  /*2330*/  FFMA R66, R53, UR6, -R98.reuse ;  /* 0x0000000635427c23 */ /* 0x100fe20008000862 */
[----:B------:R-:W5:Y:S01]  /*2340*/  MUFU.EX2 R40, R94 ;  /* 0x0000005e00287308 */ /* 0x000f620000000800 */
[--C-:B------:R-:W-:Y:S01]  /*2350*/  FFMA R80, R56, UR6, -R98.reuse ;  /* 0x0000000638507c23 */ /* 0x100fe20008000862 */
[--C-:B------:R-:W-:Y:S01]  /*2360*/  FFMA R79, R54, UR6, -R98.reuse ;  /* 0x00000006364f7c23 */ /* 0x100fe20008000862 */
[--C-:B------:R-:W-:Y:S01]  /*2370*/  FFMA R82, R55, UR6, -R98.reuse ;  /* 0x0000000637527c23 */ /* 0x100fe20008000862 */
[--C-:B------:R-:W-:Y:S01]  /*2380*/  FFMA R63, R63, UR6, -R98.reuse ;  /* 0x000000063f3f7c23 */ /* 0x100fe20008000862 */
[--C-:B------:R-:W-:Y:S01]  /*2390*/  FFMA R62, R69, UR6, -R98.reuse ;  /* 0x00000006453e7c23 */ /* 0x100fe20008000862 */
[--C-:B------:R-:W-:Y:S01]  /*23a0*/  FFMA R57, R67, UR6, -R98.reuse ;  /* 0x0000000643397c23 */ /* 0x100fe20008000862 */
[--C-:B------:R-:W-:Y:S01]  /*23b0*/  FFMA R41, R68, UR6, -R98.reuse ;  /* 0x0000000644297c23 */ /* 0x100fe20008000862 */
[----:B------:R-:W1:Y:S01]  /*23c0*/  MUFU.EX2 R38, R95 ;  /* 0x0000005f00267308 */ /* 0x000e620000000800 */
[--C-:B------:R-:W-:Y:S01]  /*23d0*/  FFMA R42, R76, UR6, -R98.reuse ;  /* 0x000000064c2a7c23 */ /* 0x100fe20008000862 */
[--C-:B------:R-:W-:Y:S01]  /*23e0*/  FFMA R43, R77, UR6, -R98.reuse ;  /* 0x000000064d2b7c23 */ /* 0x100fe20008000862 */
[--C-:B------:R-:W-:Y:S01]  /*23f0*/  FFMA R44, R70, UR6, -R98.reuse ;  /* 0x00000006462c7c23 */ /* 0x100fe20008000862 */
[--C-:B------:R-:W-:Y:S01]  /*2400*/  FFMA R31, R75, UR6, -R98.reuse ;  /* 0x000000064b1f7c23 */ /* 0x100fe20008000862 */
[--C-:B------:R-:W-:Y:S01]  /*2410*/  FFMA R30, R84, UR6, -R98.reuse ;  /* 0x00000006541e7c23 */ /* 0x100fe20008000862 */
[----:B------:R-:W-:Y:S01]  /*2420*/  FFMA R29, R83, UR6, -R98 ;  /* 0x00000006531d7c23 */ /* 0x000fe20008000862 */
[--C-:B------:R-:W-:Y:S01]  /*2430*/  FFMA R26, R26, UR6, -R85.reuse ;  /* 0x000000061a1a7c23 */ /* 0x100fe20008000855 */
[--C-:B------:R-:W-:Y:S01]  /*2440*/  FFMA R27, R27, UR6, -R85.reuse ;  /* 0x000000061b1b7c23 */ /* 0x100fe20008000855 */
[--C-:B------:R-:W-:Y:S01]  /*2450*/  FFMA R96, R11, UR6, -R85.reuse ;  /* 0x000000060b607c23 */ /* 0x100fe20008000855 */
[--C-:B------:R-:W-:Y:S01]  /*2460*/  FFMA R98, R12, UR6, -R85.reuse ;  /* 0x000000060c627c23 */ /* 0x100fe20008000855 */
[----:B----4-:R-:W-:Y:S01]  /*2470*/  @!P2 FMUL R37, R37, R37 ;  /* 0x000000252525a220 */ /* 0x010fe20000400000 */
[----:B-----5:R-:W-:Y:S01]  /*2480*/  @!P3 FMUL R40, R40, R40 ;  /* 0x000000282828b220 */ /* 0x020fe20000400000 */
[----:B------:R-:W-:Y:S01]  /*2490*/  FSETP.GEU.AND P1, PT, R26, -126, PT ;  /* 0xc2fc00001a00780b */ /* 0x000fe20003f2e000 */
[----:B------:R-:W-:Y:S01]  /*24a0*/  @!P5 FMUL R97, R97, 0.5 ;  /* 0x3f0000006161d820 */ /* 0x000fe20000400000 */
[----:B------:R-:W-:Y:S01]  /*24b0*/  FSETP.GEU.AND P2, PT, R27, -126, PT ;  /* 0xc2fc00001b00780b */ /* 0x000fe20003f4e000 */
[--C-:B------:R-:W-:Y:S01]  /*24c0*/  FFMA R53, R14, UR6, -R85.reuse ;  /* 0x000000060e357c23 */ /* 0x100fe20008000855 */
[----:B-1----:R-:W-:Y:S01]  /*24d0*/  @!P4 FMUL R38, R38, R38 ;  /* 0x000000262626c220 */ /* 0x002fe20000400000 */
[----:B------:R-:W-:Y:S01]  /*24e0*/  FSETP.GEU.AND P3, PT, R96, -126, PT ;  /* 0xc2fc00006000780b */ /* 0x000fe20003f6e000 */
[----:B------:R-:W1:Y:S01]  /*24f0*/  MUFU.EX2 R11, R97 ;  /* 0x00000061000b7308 */ /* 0x000e620000000800 */
[----:B------:R-:W-:Y:S01]  /*2500*/  FSETP.GEU.AND P4, PT, R98, -126, PT ;  /* 0xc2fc00006200780b */ /* 0x000fe20003f8e000 */
[--C-:B------:R-:W-:Y:S01]  /*2510*/  FFMA R54, R15, UR6, -R85.reuse ;  /* 0x000000060f367c23 */ /* 0x100fe20008000855 */
[--C-:B------:R-:W-:Y:S01]  /*2520*/  FFMA R68, R21, UR6, -R85.reuse ;  /* 0x0000000615447c23 */ /* 0x100fe20008000855 */
[--C-:B------:R-:W-:Y:S01]  /*2530*/  FFMA R55, R46, UR6, -R85.reuse ;  /* 0x000000062e377c23 */ /* 0x100fe20008000855 */
[--C-:B------:R-:W-:Y:S01]  /*2540*/  FFMA R84, R59, UR6, -R85.reuse ;  /* 0x000000063b547c23 */ /* 0x100fe20008000855 */
[--C-:B------:R-:W-:Y:S01]  /*2550*/  FFMA R70, R47, UR6, -R85.reuse ;  /* 0x000000062f467c23 */ /* 0x100fe20008000855 */
[----:B------:R-:W-:Y:S01]  /*2560*/  @!P1 FMUL R26, R26, 0.5 ;  /* 0x3f0000001a1a9820 */ /* 0x000fe20000400000 */
[--C-:B------:R-:W-:Y:S01]  /*2570*/  FFMA R67, R20, UR6, -R85.reuse ;  /* 0x0000000614437c23 */ /* 0x100fe20008000855 */
[----:B------:R-:W-:Y:S01]  /*2580*/  @!P2 FMUL R27, R27, 0.5 ;  /* 0x3f0000001b1ba820 */ /* 0x000fe20000400000 */
[--C-:B------:R-:W-:Y:S01]  /*2590*/  FFMA R69, R22, UR6, -R85.reuse ;  /* 0x0000000616457c23 */ /* 0x100fe20008000855 */
[----:B------:R4:W2:Y:S01]  /*25a0*/  MUFU.EX2 R12, R26 ;  /* 0x0000001a000c7308 */ /* 0x0008a20000000800 */
[----:B------:R-:W-:Y:S01]  /*25b0*/  @!P3 FMUL R96, R96, 0.5 ;  /* 0x3f0000006060b820 */ /* 0x000fe20000400000 */
[--C-:B------:R-:W-:Y:S01]  /*25c0*/  FFMA R83, R23, UR6, -R85.reuse ;  /* 0x0000000617537c23 */ /* 0x100fe20008000855 */
[----:B------:R-:W-:Y:S01]  /*25d0*/  @!P4 FMUL R98, R98, 0.5 ;  /* 0x3f0000006262c820 */ /* 0x000fe20000400000 */
[--C-:B------:R-:W-:Y:S01]  /*25e0*/  FFMA R77, R58, UR6, -R85.reuse ;  /* 0x000000063a4d7c23 */ /* 0x100fe20008000855 */
[--C-:B------:R-:W-:Y:S01]  /*25f0*/  FFMA R59, R28, UR6, -R85.reuse ;  /* 0x000000061c3b7c23 */ /* 0x100fe20008000855 */
[----:B-1----:R-:W-:Y:S01]  /*2600*/  @!P5 FMUL R11, R11, R11 ;  /* 0x0000000b0b0bd220 */ /* 0x002fe20000400000 */
[----:B------:R-:W-:Y:S01]  /*2610*/  FSETP.GEU.AND P5, PT, R120, -126, PT ;  /* 0xc2fc00007800780b */ /* 0x000fe20003fae000 */
[----:B------:R4:W1:Y:S01]  /*2620*/  MUFU.EX2 R15, R27 ;  /* 0x0000001b000f7308 */ /* 0x0008620000000800 */
[--C-:B------:R-:W-:Y:S01]  /*2630*/  FFMA R46, R48, UR6, -R85.reuse ;  /* 0x00000006302e7c23 */ /* 0x100fe20008000855 */
[--C-:B------:R-:W-:Y:S01]  /*2640*/  FFMA R56, R39, UR6, -R85.reuse ;  /* 0x0000000627387c23 */ /* 0x100fe20008000855 */
[--C-:B------:R-:W-:Y:S01]  /*2650*/  FFMA R75, R24, UR6, -R85.reuse ;  /* 0x00000006184b7c23 */ /* 0x100fe20008000855 */
[--C-:B------:R-:W-:Y:S01]  /*2660*/  FFMA R76, R25, UR6, -R85.reuse ;  /* 0x00000006194c7c23 */ /* 0x100fe20008000855 */
[--C-:B------:R-:W-:Y:S01]  /*2670*/  FFMA R61, R61, UR6, -R85.reuse ;  /* 0x000000063d3d7c23 */ /* 0x100fe20008000855 */
[--C-:B------:R-:W-:Y:S01]  /*2680*/  FFMA R60, R60, UR6, -R85.reuse ;  /* 0x000000063c3c7c23 */ /* 0x100fe20008000855 */
[--C-:B------:R-:W-:Y:S01]  /*2690*/  FFMA R58, R36, UR6, -R85.reuse ;  /* 0x00000006243a7c23 */ /* 0x100fe20008000855 */
[----:B------:R4:W1:Y:S01]  /*26a0*/  MUFU.EX2 R14, R96 ;  /* 0x00000060000e7308 */ /* 0x0008620000000800 */
[--C-:B------:R-:W-:Y:S01]  /*26b0*/  FFMA R45, R45, UR6, -R85.reuse ;  /* 0x000000062d2d7c23 */ /* 0x100fe20008000855 */
[--C-:B------:R-:W-:Y:S01]  /*26c0*/  FFMA R47, R88, UR6, -R85.reuse ;  /* 0x00000006582f7c23 */ /* 0x100fe20008000855 */
[--C-:B------:R-:W-:Y:S01]  /*26d0*/  FFMA R48, R90, UR6, -R85.reuse ;  /* 0x000000065a307c23 */ /* 0x100fe20008000855 */
[--C-:B------:R-:W-:Y:S01]  /*26e0*/  FFMA R28, R91, UR6, -R85.reuse ;  /* 0x000000065b1c7c23 */ /* 0x100fe20008000855 */
[--C-:B------:R-:W-:Y:S01]  /*26f0*/  FFMA R23, R92, UR6, -R85.reuse ;  /* 0x000000065c177c23 */ /* 0x100fe20008000855 */
[--C-:B------:R-:W-:Y:S01]  /*2700*/  FFMA R22, R86, UR6, -R85.reuse ;  /* 0x0000000656167c23 */ /* 0x100fe20008000855 */
[----:B------:R-:W-:Y:S01]  /*2710*/  FFMA R20, R87, UR6, -R85 ;  /* 0x0000000657147c23 */ /* 0x000fe20008000855 */
[----:B------:R4:W1:Y:S01]  /*2720*/  MUFU.EX2 R21, R98 ;  /* 0x0000006200157308 */ /* 0x0008620000000800 */
[----:B------:R-:W-:-:S02]  /*2730*/  P2R R24, PR, RZ, 0x20 ;  /* 0x00000020ff187803 */ /* 0x000fc40000000000 */
[----:B------:R-:W-:Y:S01]  /*2740*/  FSETP.GEU.AND P5, PT, R50, -126, PT ;  /* 0xc2fc00003200780b */ /* 0x000fe20003fae000 */
[----:B--23--:R-:W-:-:S12]  /*2750*/  @!P6 BRA `(.L_x_23) ;  /* 0x000000900010e947 */ /* 0x00cfd80003800000 */
.L_x_79:
[----:B------:R-:W-:Y:S01]  /*2760*/  @!P1 FMUL R12, R12, R12 ;  /* 0x0000000c0c0c9220 */ /* 0x000fe20000400000 */
[----:B-1----:R-:W-:Y:S01]  /*2770*/  @!P2 FMUL R15, R15, R15 ;  /* 0x0000000f0f0fa220 */ /* 0x002fe20000400000 */
[----:B------:R-:W-:Y:S01]  /*2780*/  @!P3 FMUL R14, R14, R14 ;  /* 0x0000000e0e0eb220 */ /* 0x000fe20000400000 */
[----:B------:R-:W-:Y:S01]  /*2790*/  @!P4 FMUL R21, R21, R21 ;  /* 0x000000151515c220 */ /* 0x000fe20000400000 */
[----:B------:R-:W-:Y:S01]  /*27a0*/  ISETP.NE.AND P6, PT, R24, RZ, PT ;  /* 0x000000ff1800720c */ /* 0x000fe20003fc5270 */
[----:B------:R-:W-:Y:S01]  /*27b0*/  UIADD3 UR6, UR14, 0x400, URZ ;  /* 0x000004000e067890 */ /* 0x000fe2000fffe03f */
[----:B------:R-:W-:Y:S01]  /*27c0*/  F2FP.F16.F32.PACK_AB R24, R40, R37 ;  /* 0x000000252818723e */ /* 0x000fe200000000ff */
[----:B------:R-:W-:Y:S01]  /*27d0*/  UMOV UR7, 0x40000040 ;  /* 0x4000004000077882 */ /* 0x000fe20000000000 */
[----:B----4-:R-:W-:Y:S01]  /*27e0*/  F2FP.F16.F32.PACK_AB R26, R11, R38 ;  /* 0x000000260b1a723e */ /* 0x010fe200000000ff */
[----:B------:R-:W-:Y:S01]  /*27f0*/  @!P5 FMUL R50, R50, 0.5 ;  /* 0x3f0000003232d820 */ /* 0x000fe20000400000 */
[----:B------:R-:W-:Y:S01]  /*2800*/  F2FP.F16.F32.PACK_AB R25, R15, R12 ;  /* 0x0000000c0f19723e */ /* 0x000fe200000000ff */
[----:B------:R-:W-:Y:S01]  /*2810*/  ULDC UR15, c[0x0][0x604] ;  /* 0x00018100000f7ab9 */ /* 0x000fe20000000800 */
[----:B------:R-:W-:Y:S01]  /*2820*/  F2FP.F16.F32.PACK_AB R27, R21, R14 ;  /* 0x0000000e151b723e */ /* 0x000fe200000000ff */
[----:B------:R-:W-:Y:S01]  /*2830*/  ULDC UR29, c[0x0][0x28c] ;  /* 0x0000a300001d7ab9 */ /* 0x000fe20000000800 */
[----:B------:R-:W-:Y:S01]  /*2840*/  FSETP.GEU.AND P1, PT, R49, -126, PT ;  /* 0xc2fc00003100780b */ /* 0x000fe20003f2e000 */
[----:B------:R-:W1:Y:S01]  /*2850*/  MUFU.EX2 R50, R50 ;  /* 0x0000003200327308 */ /* 0x000e620000000800 */
[----:B--2---:R-:W-:Y:S01]  /*2860*/  WARPGROUP.ARRIVE ;  /* 0x00000000000079c5 */ /* 0x004fe20000000000 */
[----:B------:R-:W-:Y:S01]  /*2870*/  @!P6 FMUL R120, R120, 0.5 ;  /* 0x3f0000007878e820 */ /* 0x000fe20000400000 */
[----:B------:R-:W-:Y:S01]  /*2880*/  FSETP.GEU.AND P2, PT, R32, -126, PT ;  /* 0xc2fc00002000780b */ /* 0x000fe20003f4e000 */
[----:B------:R-:W-:Y:S01]  /*2890*/  VIADD R10, R10, 0x80 ;  /* 0x000000800a0a7836 */ /* 0x000fe20000000000 */
[----:B------:R-:W-:-:S02]  /*28a0*/  FSETP.GEU.AND P4, PT, R33, -126, PT ;  /* 0xc2fc00002100780b */ /* 0x000fc40003f8e000 */
[----:B------:R-:W-:Y:S01]  /*28b0*/  HGMMA.64x64x16.F32 R88, R24, gdesc[UR4].tnspB, RZ, !UPT, gsb0 ;  /* 0x40e0000418587df0 */ /* 0x000fe2000c0008ff */
[----:B------:R-:W2:Y:S01]  /*28c0*/  MUFU.EX2 R39, R120 ;  /* 0x0000007800277308 */ /* 0x000ea20000000800 */
[----:B------:R-:W-:Y:S01]  /*28d0*/  FSETP.GEU.AND P3, PT, R34, -126, PT ;  /* 0xc2fc00002200780b */ /* 0x000fe20003f6e000 */
[----:B------:R-:W-:Y:S01]  /*28e0*/  UIADD3 UR6, UR14, 0x480, URZ ;  /* 0x000004800e067890 */ /* 0x000fe2000fffe03f */
[----:B------:R-:W-:Y:S01]  /*28f0*/  LEA.HI.SX32 R17, R17, 0xffffffff, 0x19 ;  /* 0xffffffff11117811 */ /* 0x000fe200078fcaff */
[----:B------:R-:W-:Y:S01]  /*2900*/  @!P1 FMUL R49, R49, 0.5 ;  /* 0x3f00000031319820 */ /* 0x000fe20000400000 */
[----:B------:R-:W-:-:S03]  /*2910*/  UMOV UR7, 0x40000040 ;  /* 0x4000004000077882 */ /* 0x000fc60000000000 */
[----:B------:R-:W-:Y:S01]  /*2920*/  @!P2 FMUL R32, R32, 0.5 ;  /* 0x3f0000002020a820 */ /* 0x000fe20000400000 */
[----:B-1----:R-:W-:Y:S01]  /*2930*/  @!P5 FMUL R50, R50, R50 ;  /* 0x000000323232d220 */ /* 0x002fe20000400000 */
[----:B------:R-:W-:Y:S01]  /*2940*/  FSETP.GEU.AND P5, PT, R56, -126, PT ;  /* 0xc2fc00003800780b */ /* 0x000fe20003fae000 */
[----:B------:R-:W-:Y:S01]  /*2950*/  @!P4 FMUL R33, R33, 0.5 ;  /* 0x3f0000002121c820 */ /* 0x000fe20000400000 */
[----:B------:R-:W1:Y:S02]  /*2960*/  MUFU.EX2 R49, R49 ;  /* 0x0000003100317308 */ /* 0x000e640000000800 */
[----:B------:R-:W-:Y:S01]  /*2970*/  @!P3 FMUL R34, R34, 0.5 ;  /* 0x3f0000002222b820 */ /* 0x000fe20000400000 */
[----:B--2---:R-:W-:Y:S01]  /*2980*/  @!P6 FMUL R39, R39, R39 ;  /* 0x000000272727e220 */ /* 0x004fe20000400000 */
[----:B------:R-:W-:-:S04]  /*2990*/  FSETP.GEU.AND P6, PT, R35, -126, PT ;  /* 0xc2fc00002300780b */ /* 0x000fc80003fce000 */
[----:B------:R-:W2:Y:S03]  /*29a0*/  MUFU.EX2 R32, R32 ;  /* 0x0000002000207308 */ /* 0x000ea60000000800 */
[----:B------:R-:W-:-:S05]  /*29b0*/  @!P5 FMUL R56, R56, 0.5 ;  /* 0x3f0000003838d820 */ /* 0x000fca0000400000 */
[----:B------:R-:W3:Y:S01]  /*29c0*/  MUFU.EX2 R33, R33 ;  /* 0x0000002100217308 */ /* 0x000ee20000000800 */
[----:B-1----:R-:W-:Y:S01]  /*29d0*/  @!P1 FMUL R49, R49, R49 ;  /* 0x0000003131319220 */ /* 0x002fe20000400000 */
[----:B------:R-:W-:Y:S01]  /*29e0*/  FSETP.GEU.AND P1, PT, R51, -126, PT ;  /* 0xc2fc00003300780b */ /* 0x000fe20003f2e000 */
[----:B------:R-:W-:-:S05]  /*29f0*/  @!P6 FMUL R35, R35, 0.5 ;  /* 0x3f0000002323e820 */ /* 0x000fca0000400000 */
[----:B------:R-:W1:Y:S01]  /*2a00*/  MUFU.EX2 R34, R34 ;  /* 0x0000002200227308 */ /* 0x000e620000000800 */
[----:B--2---:R-:W-:Y:S01]  /*2a10*/  @!P2 FMUL R32, R32, R32 ;  /* 0x000000202020a220 */ /* 0x004fe20000400000 */
[----:B------:R-:W-:-:S05]  /*2a20*/  FSETP.GEU.AND P2, PT, R72, -126, PT ;  /* 0xc2fc00004800780b */ /* 0x000fca0003f4e000 */
[----:B------:R-:W-:Y:S01]  /*2a30*/  @!P1 FMUL R51, R51, 0.5 ;  /* 0x3f00000033339820 */ /* 0x000fe20000400000 */
[----:B------:R-:W2:Y:S01]  /*2a40*/  MUFU.EX2 R35, R35 ;  /* 0x0000002300237308 */ /* 0x000ea20000000800 */
[----:B---3--:R-:W-:Y:S01]  /*2a50*/  @!P4 FMUL R33, R33, R33 ;  /* 0x000000212121c220 */ /* 0x008fe20000400000 */
[----:B------:R-:W-:-:S05]  /*2a60*/  FSETP.GEU.AND P4, PT, R73, -126, PT ;  /* 0xc2fc00004900780b */ /* 0x000fca0003f8e000 */
[----:B------:R-:W-:Y:S01]  /*2a70*/  @!P2 FMUL R72, R72, 0.5 ;  /* 0x3f0000004848a820 */ /* 0x000fe20000400000 */
[----:B------:R-:W3:Y:S01]  /*2a80*/  MUFU.EX2 R36, R56 ;  /* 0x0000003800247308 */ /* 0x000ee20000000800 */
[----:B-1----:R-:W-:Y:S01]  /*2a90*/  @!P3 FMUL R34, R34, R34 ;  /* 0x000000222222b220 */ /* 0x002fe20000400000 */
[----:B------:R-:W-:-:S05]  /*2aa0*/  FSETP.GEU.AND P3, PT, R54, -126, PT ;  /* 0xc2fc00003600780b */ /* 0x000fca0003f6e000 */
[----:B------:R-:W-:Y:S01]  /*2ab0*/  @!P4 FMUL R73, R73, 0.5 ;  /* 0x3f0000004949c820 */ /* 0x000fe20000400000 */
        /* <DEDUP_REMOVED lines=9> */
[----:B------:R-:W-:Y:S02]  /*2b50*/  WARPGROUP.DEPBAR.LE gsb0, 0x0 ;  /* 0x00008000000079c5 */ /* 0x000fe40000010000 */
[----:B------:R-:W-:Y:S01]  /*2b60*/  F2FP.F16.F32.PACK_AB R24, R50, R39 ;  /* 0x000000273218723e */ /* 0x000fe200000000ff */
[----:B-1----:R-:W-:Y:S01]  /*2b70*/  @!P1 FMUL R51, R51, R51 ;  /* 0x0000003333339220 */ /* 0x002fe20000400000 */
[----:B------:R-:W-:Y:S02]  /*2b80*/  F2FP.F16.F32.PACK_AB R26, R32, R49 ;  /* 0x00000031201a723e */ /* 0x000fe400000000ff */
[----:B------:R-:W-:Y:S01]  /*2b90*/  F2FP.F16.F32.PACK_AB R25, R34, R33 ;  /* 0x000000212219723e */ /* 0x000fe200000000ff */
[----:B------:R-:W-:Y:S01]  /*2ba0*/  @!P5 FMUL R52, R52, 0.5 ;  /* 0x3f0000003434d820 */ /* 0x000fe20000400000 */
[----:B------:R-:W-:Y:S01]  /*2bb0*/  F2FP.F16.F32.PACK_AB R27, R36, R35 ;  /* 0x00000023241b723e */ /* 0x000fe200000000ff */
[----:B--2---:R-:W-:Y:S01]  /*2bc0*/  @!P2 FMUL R72, R72, R72 ;  /* 0x000000484848a220 */ /* 0x004fe20000400000 */
[----:B------:R-:W-:Y:S01]  /*2bd0*/  FSETP.GEU.AND P1, PT, R55, -126, PT ;  /* 0xc2fc00003700780b */ /* 0x000fe20003f2e000 */
[----:B------:R-:W1:Y:S01]  /*2be0*/  MUFU.EX2 R53, R53 ;  /* 0x0000003500357308 */ /* 0x000e620000000800 */
[----:B------:R-:W-:Y:S01]  /*2bf0*/  WARPGROUP.ARRIVE ;  /* 0x00000000000079c5 */ /* 0x000fe20000000000 */
[----:B------:R-:W-:Y:S01]  /*2c00*/  FSETP.GEU.AND P2, PT, R70, -126, PT ;  /* 0xc2fc00004600780b */ /* 0x000fe20003f4e000 */
[----:B---3--:R-:W-:Y:S01]  /*2c10*/  @!P4 FMUL R73, R73, R73 ;  /* 0x000000494949c220 */ /* 0x008fe20000400000 */
[----:B------:R-:W-:-:S03]  /*2c20*/  FSETP.GEU.AND P4, PT, R71, -126, PT ;  /* 0xc2fc00004700780b */ /* 0x000fc60003f8e000 */
[----:B------:R-:W-:Y:S01]  /*2c30*/  HGMMA.64x64x16.F32 R88, R24, gdesc[UR4].tnspB, R88, gsb0 ;  /* 0x40e0000418587df0 */ /* 0x000fe20008000858 */
[----:B------:R-:W2:Y:S01]  /*2c40*/  MUFU.EX2 R52, R52 ;  /* 0x0000003400347308 */ /* 0x000ea20000000800 */
[----:B------:R-:W-:Y:S01]  /*2c50*/  UIADD3 UR6, UR14, 0x500, URZ ;  /* 0x000005000e067890 */ /* 0x000fe2000fffe03f */
[----:B------:R-:W-:Y:S02]  /*2c60*/  UMOV UR7, 0x40000040 ;  /* 0x4000004000077882 */ /* 0x000fe40000000000 */
[----:B------:R-:W-:-:S03]  /*2c70*/  @!P1 FMUL R55, R55, 0.5 ;  /* 0x3f00000037379820 */ /* 0x000fc60000400000 */
[----:B------:R-:W-:Y:S01]  /*2c80*/  @!P2 FMUL R70, R70, 0.5 ;  /* 0x3f0000004646a820 */ /* 0x000fe20000400000 */
        /* <DEDUP_REMOVED lines=34> */
[----:B------:R-:W-:Y:S01]  /*2eb0*/  FSETP.GEU.AND P1, PT, R81, -126, PT ;  /* 0xc2fc00005100780b */ /* 0x000fe20003f2e000 */
[----:B------:R-:W-:Y:S02]  /*2ec0*/  WARPGROUP.DEPBAR.LE gsb0, 0x0 ;  /* 0x00008000000079c5 */ /* 0x000fe40000010000 */
[----:B------:R-:W-:-:S03]  /*2ed0*/  F2FP.F16.F32.PACK_AB R24, R72, R51 ;  /* 0x000000334818723e */ /* 0x000fc600000000ff */
[----:B------:R-:W3:Y:S01]  /*2ee0*/  MUFU.EX2 R69, R69 ;  /* 0x0000004500457308 */ /* 0x000ee20000000800 */
[----:B------:R-:W-:Y:S01]  /*2ef0*/  F2FP.F16.F32.PACK_AB R26, R52, R73 ;  /* 0x00000049341a723e */ /* 0x000fe200000000ff */
[----:B-1----:R-:W-:Y:S01]  /*2f00*/  @!P3 FMUL R67, R67, R67 ;  /* 0x000000434343b220 */ /* 0x002fe20000400000 */
[----:B------:R-:W-:Y:S01]  /*2f10*/  F2FP.F16.F32.PACK_AB R25, R54, R53 ;  /* 0x000000353619723e */ /* 0x000fe200000000ff */
[----:B------:R-:W-:Y:S01]  /*2f20*/  @!P6 FMUL R80, R80, 0.5 ;  /* 0x3f0000005050e820 */ /* 0x000fe20000400000 */
[----:B------:R-:W-:Y:S02]  /*2f30*/  F2FP.F16.F32.PACK_AB R27, R56, R55 ;  /* 0x00000037381b723e */ /* 0x000fe400000000ff */
[----:B------:R-:W-:Y:S01]  /*2f40*/  @!P1 FMUL R81, R81, 0.5 ;  /* 0x3f00000051519820 */ /* 0x000fe20000400000 */
[----:B------:R-:W1:Y:S01]  /*2f50*/  MUFU.EX2 R70, R83 ;  /* 0x0000005300467308 */ /* 0x000e620000000800 */
[----:B------:R-:W-:Y:S01]  /*2f60*/  WARPGROUP.ARRIVE ;  /* 0x00000000000079c5 */ /* 0x000fe20000000000 */
[----:B--2---:R-:W-:Y:S01]  /*2f70*/  @!P2 FMUL R68, R68, R68 ;  /* 0x000000444444a220 */ /* 0x004fe20000400000 */
[----:B------:R-:W-:-:S02]  /*2f80*/  FSETP.GEU.AND P3, PT, R79, -126, PT ;  /* 0xc2fc00004f00780b */ /* 0x000fc40003f6e000 */
[----:B------:R-:W-:Y:S02]  /*2f90*/  FSETP.GEU.AND P2, PT, R84, -126, PT ;  /* 0xc2fc00005400780b */ /* 0x000fe40003f4e000 */
[----:B------:R-:W-:Y:S01]  /*2fa0*/  HGMMA.64x64x16.F32 R88, R24, gdesc[UR4].tnspB, R88, gsb0 ;  /* 0x40e0000418587df0 */ /* 0x000fe20008000858 */
[----:B------:R-:W-:Y:S01]  /*2fb0*/  UIADD3 UR6, UR14, 0x580, URZ ;  /* 0x000005800e067890 */ /* 0x000fe2000fffe03f */
[----:B---3--:R-:W-:Y:S01]  /*2fc0*/  @!P4 FMUL R69, R69, R69 ;  /* 0x000000454545c220 */ /* 0x008fe20000400000 */
[----:B------:R-:W-:Y:S01]  /*2fd0*/  UMOV UR7, 0x40000040 ;  /* 0x4000004000077882 */ /* 0x000fe20000000000 */
[----:B------:R-:W2:Y:S01]  /*2fe0*/  MUFU.EX2 R80, R80 ;  /* 0x0000005000507308 */ /* 0x000ea20000000800 */
[----:B------:R-:W-:-:S04]  /*2ff0*/  FSETP.GEU.AND P4, PT, R82, -126, PT ;  /* 0xc2fc00005200780b */ /* 0x000fc80003f8e000 */
[----:B------:R-:W-:Y:S01]  /*3000*/  @!P3 FMUL R79, R79, 0.5 ;  /* 0x3f0000004f4fb820 */ /* 0x000fe20000400000 */
[----:B-1----:R-:W-:Y:S01]  /*3010*/  @!P5 FMUL R70, R70, R70 ;  /* 0x000000464646d220 */ /* 0x002fe20000400000 */
[----:B------:R-:W-:Y:S01]  /*3020*/  FSETP.GEU.AND P5, PT, R77, -126, PT ;  /* 0xc2fc00004d00780b */ /* 0x000fe20003fae000 */
[----:B------:R-:W1:Y:S01]  /*3030*/  MUFU.EX2 R81, R81 ;  /* 0x0000005100517308 */ /* 0x000e620000000800 */
[----:B------:R-:W-:-:S05]  /*3040*/  @!P2 FMUL R84, R84, 0.5 ;  /* 0x3f0000005454a820 */ /* 0x000fca0000400000 */
[----:B------:R-:W-:Y:S02]  /*3050*/  @!P4 FMUL R82, R82, 0.5 ;  /* 0x3f0000005252c820 */ /* 0x000fe40000400000 */
[----:B------:R-:W3:Y:S01]  /*3060*/  MUFU.EX2 R79, R79 ;  /* 0x0000004f004f7308 */ /* 0x000ee20000000800 */
[----:B--2---:R-:W-:Y:S01]  /*3070*/  @!P6 FMUL R80, R80, R80 ;  /* 0x000000505050e220 */ /* 0x004fe20000400000 */
[----:B------:R-:W-:Y:S02]  /*3080*/  FSETP.GEU.AND P6, PT, R75, -126, PT ;  /* 0xc2fc00004b00780b */ /* 0x000fe40003fce000 */
[----:B------:R-:W-:Y:S01]  /*3090*/  @!P5 FMUL R77, R77, 0.5 ;  /* 0x3f0000004d4dd820 */ /* 0x000fe20000400000 */
[----:B------:R-:W-:-:S03]  /*30a0*/  FADD R37, R37, R80 ;  /* 0x0000005025257221 */ /* 0x000fc60000000000 */
[----:B------:R-:W2:Y:S01]  /*30b0*/  MUFU.EX2 R82, R82 ;  /* 0x0000005200527308 */ /* 0x000ea20000000800 */
[----:B-1----:R-:W-:Y:S01]  /*30c0*/  @!P1 FMUL R81, R81, R81 ;  /* 0x0000005151519220 */ /* 0x002fe20000400000 */
[----:B------:R-:W-:-:S03]  /*30d0*/  FSETP.GEU.AND P1, PT, R76, -126, PT ;  /* 0xc2fc00004c00780b */ /* 0x000fc60003f2e000 */
[----:B------:R-:W-:Y:S02]  /*30e0*/  FADD R40, R40, R81 ;  /* 0x0000005128287221 */ /* 0x000fe40000000000 */
[----:B------:R-:W-:Y:S01]  /*30f0*/  @!P6 FMUL R75, R75, 0.5 ;  /* 0x3f0000004b4be820 */ /* 0x000fe20000400000 */
[----:B------:R-:W1:Y:S01]  /*3100*/  MUFU.EX2 R77, R77 ;  /* 0x0000004d004d7308 */ /* 0x000e620000000800 */
[----:B---3--:R-:W-:Y:S01]  /*3110*/  @!P3 FMUL R79, R79, R79 ;  /* 0x0000004f4f4fb220 */ /* 0x008fe20000400000 */
[----:B------:R-:W-:-:S03]  /*3120*/  FSETP.GEU.AND P3, PT, R74, -126, PT ;  /* 0xc2fc00004a00780b */ /* 0x000fc60003f6e000 */
[----:B------:R-:W-:Y:S02]  /*3130*/  FADD R38, R38, R79 ;  /* 0x0000004f26267221 */ /* 0x000fe40000000000 */
[----:B------:R-:W-:Y:S01]  /*3140*/  @!P1 FMUL R76, R76, 0.5 ;  /* 0x3f0000004c4c9820 */ /* 0x000fe20000400000 */
[----:B------:R-:W3:Y:S01]  /*3150*/  MUFU.EX2 R84, R84 ;  /* 0x0000005400547308 */ /* 0x000ee20000000800 */
[----:B--2---:R-:W-:Y:S01]  /*3160*/  @!P4 FMUL R82, R82, R82 ;  /* 0x000000525252c220 */ /* 0x004fe20000400000 */
[----:B------:R-:W-:-:S03]  /*3170*/  FSETP.GEU.AND P4, PT, R64, -126, PT ;  /* 0xc2fc00004000780b */ /* 0x000fc60003f8e000 */
[----:B------:R-:W-:Y:S02]  /*3180*/  FADD R11, R11, R82 ;  /* 0x000000520b0b7221 */ /* 0x000fe40000000000 */
[----:B------:R-:W-:Y:S01]  /*3190*/  @!P3 FMUL R74, R74, 0.5 ;  /* 0x3f0000004a4ab820 */ /* 0x000fe20000400000 */
        /* <DEDUP_REMOVED lines=17> */
[----:B------:R-:W-:Y:S02]  /*32b0*/  WARPGROUP.DEPBAR.LE gsb0, 0x0 ;  /* 0x00008000000079c5 */ /* 0x000fe40000010000 */
[----:B------:R-:W-:Y:S01]  /*32c0*/  F2FP.F16.F32.PACK_AB R24, R78, R71 ;  /* 0x000000474e18723e */ /* 0x000fe200000000ff */
[----:B------:R-:W-:Y:S01]  /*32d0*/  FADD R21, R21, R86 ;  /* 0x0000005615157221 */ /* 0x000fe20000000000 */
[----:B------:R-:W-:Y:S01]  /*32e0*/  F2FP.F16.F32.PACK_AB R26, R66, R65 ;  /* 0x00000041421a723e */ /* 0x000fe200000000ff */
[----:B------:R-:W-:Y:S01]  /*32f0*/  @!P6 FMUL R61, R61, 0.5 ;  /* 0x3f0000003d3de820 */ /* 0x000fe20000400000 */
[----:B------:R-:W-:Y:S01]  /*3300*/  F2FP.F16.F32.PACK_AB R25, R68, R67 ;  /* 0x000000434419723e */ /* 0x000fe200000000ff */
[----:B---3--:R-:W-:Y:S01]  /*3310*/  @!P3 FMUL R74, R74, R74 ;  /* 0x0000004a4a4ab220 */ /* 0x008fe20000400000 */
[----:B------:R-:W-:Y:S01]  /*3320*/  F2FP.F16.F32.PACK_AB R27, R70, R69 ;  /* 0x00000045461b723e */ /* 0x000fe200000000ff */
[----:B------:R-:W1:Y:S01]  /*3330*/  MUFU.EX2 R120, R63 ;  /* 0x0000003f00787308 */ /* 0x000e620000000800 */
[----:B------:R-:W-:Y:S01]  /*3340*/  FSETP.GEU.AND P1, PT, R62, -126, PT ;  /* 0xc2fc00003e00780b */ /* 0x000fe20003f2e000 */
[----:B------:R-:W-:Y:S01]  /*3350*/  FADD R39, R39, R74 ;  /* 0x0000004a27277221 */ /* 0x000fe20000000000 */
[----:B------:R-:W-:Y:S01]  /*3360*/  WARPGROUP.ARRIVE ;  /* 0x00000000000079c5 */ /* 0x000fe20000000000 */
[----:B------:R-:W-:Y:S01]  /*3370*/  FSETP.GEU.AND P3, PT, R59, -126, PT ;  /* 0xc2fc00003b00780b */ /* 0x000fe20003f6e000 */
[----:B--2---:R-:W-:Y:S01]  /*3380*/  @!P4 FMUL R85, R85, R85 ;  /* 0x000000555555c220 */ /* 0x004fe20000400000 */
[----:B------:R-:W-:-:S02]  /*3390*/  FSETP.GEU.AND P4, PT, R58, -126, PT ;  /* 0xc2fc00003a00780b */ /* 0x000fc40003f8e000 */
[----:B------:R-:W2:Y:S01]  /*33a0*/  MUFU.EX2 R76, R61 ;  /* 0x0000003d004c7308 */ /* 0x000ea20000000800 */
[----:B------:R-:W-:Y:S01]  /*33b0*/  HGMMA.64x64x16.F32 R88, R24, gdesc[UR4].tnspB, R88, gsb0 ;  /* 0x40e0000418587df0 */ /* 0x000fe20008000858 */
[----:B------:R-:W-:Y:S01]  /*33c0*/  UIADD3 UR6, UR14, 0x600, URZ ;  /* 0x000006000e067890 */ /* 0x000fe2000fffe03f */
[----:B------:R-:W-:Y:S01]  /*33d0*/  FADD R50, R50, R85 ;  /* 0x0000005532327221 */ /* 0x000fe20000000000 */
[----:B------:R-:W-:Y:S02]  /*33e0*/  UMOV UR7, 0x40000040 ;  /* 0x4000004000077882 */ /* 0x000fe40000000000 */
[----:B------:R-:W-:Y:S02]  /*33f0*/  @!P1 FMUL R62, R62, 0.5 ;  /* 0x3f0000003e3e9820 */ /* 0x000fe40000400000 */
[----:B------:R-:W3:Y:S01]  /*3400*/  MUFU.EX2 R63, R60 ;  /* 0x0000003c003f7308 */ /* 0x000ee20000000800 */
[----:B------:R-:W-:Y:S01]  /*3410*/  @!P3 FMUL R59, R59, 0.5 ;  /* 0x3f0000003b3bb820 */ /* 0x000fe20000400000 */
[----:B-1----:R-:W-:Y:S01]  /*3420*/  @!P5 FMUL R120, R120, R120 ;  /* 0x000000787878d220 */ /* 0x002fe20000400000 */
[----:B------:R-:W-:Y:S01]  /*3430*/  FSETP.GEU.AND P5, PT, R57, -126, PT ;  /* 0xc2fc00003900780b */ /* 0x000fe20003fae000 */
[----:B------:R-:W-:-:S02]  /*3440*/  @!P4 FMUL R58, R58, 0.5 ;  /* 0x3f0000003a3ac820 */ /* 0x000fc40000400000 */
[----:B------:R-:W-:Y:S02]  /*3450*/  FADD R49, R49, R120 ;  /* 0x0000007831317221 */ /* 0x000fe40000000000 */
[----:B------:R-:W1:Y:S01]  /*3460*/  MUFU.EX2 R83, R62 ;  /* 0x0000003e00537308 */ /* 0x000e620000000800 */
[----:B--2---:R-:W-:Y:S01]  /*3470*/  @!P6 FMUL R76, R76, R76 ;  /* 0x0000004c4c4ce220 */ /* 0x004fe20000400000 */
[----:B------:R-:W-:-:S03]  /*3480*/  FSETP.GEU.AND P6, PT, R42, -126, PT ;  /* 0xc2fc00002a00780b */ /* 0x000fc60003fce000 */
[----:B------:R-:W-:-:S03]  /*3490*/  FADD R33, R33, R76 ;  /* 0x0000004c21217221 */ /* 0x000fc60000000000 */
[----:B------:R-:W2:Y:S01]  /*34a0*/  MUFU.EX2 R64, R59 ;  /* 0x0000003b00407308 */ /* 0x000ea20000000800 */
[----:B---3--:R-:W-:Y:S01]  /*34b0*/  @!P2 FMUL R63, R63, R63 ;  /* 0x0000003f3f3fa220 */ /* 0x008fe20000400000 */
[----:B------:R-:W-:Y:S01]  /*34c0*/  @!P5 FMUL R57, R57, 0.5 ;  /* 0x3f0000003939d820 */ /* 0x000fe20000400000 */
[----:B------:R-:W-:Y:S02]  /*34d0*/  FSETP.GEU.AND P2, PT, R46, -126, PT ;  /* 0xc2fc00002e00780b */ /* 0x000fe40003f4e000 */
[----:B------:R-:W-:Y:S02]  /*34e0*/  FADD R34, R34, R63 ;  /* 0x0000003f22227221 */ /* 0x000fe40000000000 */
[----:B------:R-:W-:Y:S01]  /*34f0*/  @!P6 FMUL R42, R42, 0.5 ;  /* 0x3f0000002a2ae820 */ /* 0x000fe20000400000 */
[----:B------:R-:W3:Y:S01]  /*3500*/  MUFU.EX2 R87, R58 ;  /* 0x0000003a00577308 */ /* 0x000ee20000000800 */
[----:B-1----:R-:W-:Y:S01]  /*3510*/  @!P1 FMUL R83, R83, R83 ;  /* 0x0000005353539220 */ /* 0x002fe20000400000 */
[----:B------:R-:W-:-:S03]  /*3520*/  FSETP.GEU.AND P1, PT, R41, -126, PT ;  /* 0xc2fc00002900780b */ /* 0x000fc60003f2e000 */
[----:B------:R-:W-:-:S03]  /*3530*/  FADD R32, R32, R83 ;  /* 0x0000005320207221 */ /* 0x000fc60000000000 */
[----:B------:R-:W1:Y:S01]  /*3540*/  MUFU.EX2 R60, R57 ;  /* 0x00000039003c7308 */ /* 0x000e620000000800 */
[----:B--2---:R-:W-:Y:S01]  /*3550*/  @!P3 FMUL R64, R64, R64 ;  /* 0x000000404040b220 */ /* 0x004fe20000400000 */
[----:B------:R-:W-:Y:S01]  /*3560*/  FSETP.GEU.AND P3, PT, R45, -126, PT ;  /* 0xc2fc00002d00780b */ /* 0x000fe20003f6e000 */
[----:B------:R-:W-:Y:S02]  /*3570*/  @!P2 FMUL R46, R46, 0.5 ;  /* 0x3f0000002e2ea820 */ /* 0x000fe40000400000 */
[----:B------:R-:W-:Y:S02]  /*3580*/  FADD R35, R35, R64 ;  /* 0x0000004023237221 */ /* 0x000fe40000000000 */
[----:B------:R-:W-:Y:S01]  /*3590*/  @!P1 FMUL R41, R41, 0.5 ;  /* 0x3f00000029299820 */ /* 0x000fe20000400000 */
[----:B------:R-:W2:Y:S01]  /*35a0*/  MUFU.EX2 R42, R42 ;  /* 0x0000002a002a7308 */ /* 0x000ea20000000800 */
[----:B---3--:R-:W-:Y:S01]  /*35b0*/  @!P4 FMUL R87, R87, R87 ;  /* 0x000000575757c220 */ /* 0x008fe20000400000 */
[----:B------:R-:W-:-:S03]  /*35c0*/  FSETP.GEU.AND P4, PT, R43, -126, PT ;  /* 0xc2fc00002b00780b */ /* 0x000fc60003f8e000 */
[----:B------:R-:W-:Y:S02]  /*35d0*/  FADD R36, R36, R87 ;  /* 0x0000005724247221 */ /* 0x000fe40000000000 */
[----:B------:R-:W-:Y:S01]  /*35e0*/  @!P3 FMUL R45, R45, 0.5 ;  /* 0x3f0000002d2db820 */ /* 0x000fe20000400000 */
[----:B------:R-:W3:Y:S01]  /*35f0*/  MUFU.EX2 R57, R41 ;  /* 0x0000002900397308 */ /* 0x000ee20000000800 */
[----:B-1----:R-:W-:Y:S01]  /*3600*/  @!P5 FMUL R60, R60, R60 ;  /* 0x0000003c3c3cd220 */ /* 0x002fe20000400000 */
[----:B------:R-:W-:-:S05]  /*3610*/  FSETP.GEU.AND P5, PT, R47, -126, PT ;  /* 0xc2fc00002f00780b */ /* 0x000fca0003fae000 */
[----:B------:R-:W-:Y:S01]  /*3620*/  @!P4 FMUL R43, R43, 0.5 ;  /* 0x3f0000002b2bc820 */ /* 0x000fe20000400000 */
[----:B------:R-:W1:Y:S01]  /*3630*/  MUFU.EX2 R58, R45 ;  /* 0x0000002d003a7308 */ /* 0x000e620000000800 */
[----:B--2---:R-:W-:Y:S01]  /*3640*/  @!P6 FMUL R42, R42, R42 ;  /* 0x0000002a2a2ae220 */ /* 0x004fe20000400000 */
[----:B------:R-:W-:-:S03]  /*3650*/  FSETP.GEU.AND P6, PT, R44, -126, PT ;  /* 0xc2fc00002c00780b */ /* 0x000fc60003fce000 */
[----:B------:R-:W-:Y:S02]  /*3660*/  FADD R73, R73, R42 ;  /* 0x0000002a49497221 */ /* 0x000fe40000000000 */
[----:B------:R-:W-:Y:S01]  /*3670*/  @!P5 FMUL R47, R47, 0.5 ;  /* 0x3f0000002f2fd820 */ /* 0x000fe20000400000 */
[----:B------:R-:W2:Y:S01]  /*3680*/  MUFU.EX2 R43, R43 ;  /* 0x0000002b002b7308 */ /* 0x000ea20000000800 */
[----:B---3--:R-:W-:Y:S01]  /*3690*/  @!P1 FMUL R57, R57, R57 ;  /* 0x0000003939399220 */ /* 0x008fe20000400000 */
[----:B------:R-:W-:Y:S01]  /*36a0*/  FSETP.GEU.AND P1, PT, R48, -126, PT ;  /* 0xc2fc00003000780b */ /* 0x000fe20003f2e000 */
[----:B------:R-:W-:Y:S01]  /*36b0*/  FADD R38, R38, R73 ;  /* 0x0000004926267221 */ /* 0x000fe20000000000 */
[----:B------:R-:W-:Y:S02]  /*36c0*/  WARPGROUP.DEPBAR.LE gsb0, 0x0 ;  /* 0x00008000000079c5 */ /* 0x000fe40000010000 */
[----:B------:R-:W-:Y:S02]  /*36d0*/  F2FP.F16.F32.PACK_AB R24, R81, R80 ;  /* 0x000000505118723e */ /* 0x000fe400000000ff */
[----:B------:R-:W3:Y:S01]  /*36e0*/  MUFU.EX2 R41, R46 ;  /* 0x0000002e00297308 */ /* 0x000ee20000000800 */
[----:B------:R-:W-:Y:S01]  /*36f0*/  F2FP.F16.F32.PACK_AB R26, R82, R79 ;  /* 0x0000004f521a723e */ /* 0x000fe200000000ff */
[----:B-1----:R-:W-:Y:S01]  /*3700*/  @!P3 FMUL R58, R58, R58 ;  /* 0x0000003a3a3ab220 */ /* 0x002fe20000400000 */
[----:B------:R-:W-:Y:S01]  /*3710*/  F2FP.F16.F32.PACK_AB R25, R84, R77 ;  /* 0x0000004d5419723e */ /* 0x000fe200000000ff */
[----:B------:R-:W-:Y:S01]  /*3720*/  @!P6 FMUL R44, R44, 0.5 ;  /* 0x3f0000002c2ce820 */ /* 0x000fe20000400000 */
[----:B------:R-:W-:-:S02]  /*3730*/  F2FP.F16.F32.PACK_AB R27, R86, R75 ;  /* 0x0000004b561b723e */ /* 0x000fc400000000ff */
[----:B------:R-:W-:Y:S01]  /*3740*/  @!P1 FMUL R48, R48, 0.5 ;  /* 0x3f00000030309820 */ /* 0x000fe20000400000 */
[----:B--2---:R-:W-:Y:S01]  /*3750*/  @!P4 FMUL R43, R43, R43 ;  /* 0x0000002b2b2bc220 */ /* 0x004fe20000400000 */
[----:B------:R-:W1:Y:S01]  /*3760*/  MUFU.EX2 R62, R47 ;  /* 0x0000002f003e7308 */ /* 0x000e620000000800 */
[----:B------:R-:W-:Y:S01]  /*3770*/  WARPGROUP.ARRIVE ;  /* 0x00000000000079c5 */ /* 0x000fe20000000000 */
[----:B------:R-:W-:Y:S01]  /*3780*/  FSETP.GEU.AND P4, PT, R31, -126, PT ;  /* 0xc2fc00001f00780b */ /* 0x000fe20003f8e000 */
[----:B------:R-:W-:Y:S01]  /*3790*/  FADD R53, R53, R58 ;  /* 0x0000003a35357221 */ /* 0x000fe20000000000 */
[----:B------:R-:W-:Y:S01]  /*37a0*/  FSETP.GEU.AND P3, PT, R30, -126, PT ;  /* 0xc2fc00001e00780b */ /* 0x000fe20003f6e000 */
[----:B------:R-:W-:Y:S02]  /*37b0*/  FADD R52, R52, R43 ;  /* 0x0000002b34347221 */ /* 0x000fe40000000000 */
[----:B------:R-:W-:Y:S01]  /*37c0*/  HGMMA.64x64x16.F32 R88, R24, gdesc[UR4].tnspB, R88, gsb0 ;  /* 0x40e0000418587df0 */ /* 0x000fe20008000858 */
[----:B------:R-:W-:Y:S01]  /*37d0*/  UIADD3 UR6, UR14, 0x680, URZ ;  /* 0x000006800e067890 */ /* 0x000fe2000fffe03f */
[----:B------:R-:W2:Y:S01]  /*37e0*/  MUFU.EX2 R59, R48 ;  /* 0x00000030003b7308 */ /* 0x000ea20000000800 */
[----:B------:R-:W-:Y:S01]  /*37f0*/  UMOV UR7, 0x40000040 ;  /* 0x4000004000077882 */ /* 0x000fe20000000000 */
[----:B---3--:R-:W-:Y:S01]  /*3800*/  @!P2 FMUL R41, R41, R41 ;  /* 0x000000292929a220 */ /* 0x008fe20000400000 */
[----:B------:R-:W-:Y:S01]  /*3810*/  FSETP.GEU.AND P2, PT, R29, -126, PT ;  /* 0xc2fc00001d00780b */ /* 0x000fe20003f4e000 */
[----:B------:R-:W-:Y:S01]  /*3820*/  FADD R12, R12, R53 ;  /* 0x000000350c0c7221 */ /* 0x000fe20000000000 */
[----:B------:R-:W-:Y:S01]  /*3830*/  FADD R52, R11, R52 ;  /* 0x000000340b347221 */ /* 0x000fe20000000000 */
[----:B------:R-:W-:Y:S01]  /*3840*/  @!P4 FMUL R31, R31, 0.5 ;  /* 0x3f0000001f1fc820 */ /* 0x000fe20000400000 */
[----:B------:R-:W-:Y:S01]  /*3850*/  FADD R54, R54, R41 ;  /* 0x0000002936367221 */ /* 0x000fe20000000000 */
[----:B-1----:R-:W-:Y:S01]  /*3860*/  @!P5 FMUL R62, R62, R62 ;  /* 0x0000003e3e3ed220 */ /* 0x002fe20000400000 */
[----:B------:R-:W1:Y:S01]  /*3870*/  MUFU.EX2 R44, R44 ;  /* 0x0000002c002c7308 */ /* 0x000e620000000800 */
[----:B------:R-:W-:Y:S01]  /*3880*/  FSETP.GEU.AND P5, PT, R28, -126, PT ;  /* 0xc2fc00001c00780b */ /* 0x000fe20003fae000 */
[----:B------:R-:W-:Y:S01]  /*3890*/  @!P3 FMUL R30, R30, 0.5 ;  /* 0x3f0000001e1eb820 */ /* 0x000fe20000400000 */
[----:B------:R-:W-:Y:S01]  /*38a0*/  FADD R55, R55, R62 ;  /* 0x0000003e37377221 */ /* 0x000fe20000000000 */
[----:B------:R-:W-:Y:S01]  /*38b0*/  FADD R15, R15, R54 ;  /* 0x000000360f0f7221 */ /* 0x000fe20000000000 */
[----:B------:R-:W-:-:S02]  /*38c0*/  IADD3 R11, R2, 0x12020, RZ ;  /* 0x00012020020b7810 */ /* 0x000fc40007ffe0ff */
[----:B------:R-:W-:Y:S01]  /*38d0*/  @!P2 FMUL R29, R29, 0.5 ;  /* 0x3f0000001d1da820 */ /* 0x000fe20000400000 */
[----:B--2---:R-:W-:Y:S01]  /*38e0*/  @!P1 FMUL R59, R59, R59 ;  /* 0x0000003b3b3b9220 */ /* 0x004fe20000400000 */
[----:B------:R-:W2:Y:S01]  /*38f0*/  MUFU.EX2 R31, R31 ;  /* 0x0000001f001f7308 */ /* 0x000ea20000000800 */
[----:B------:R-:W-:Y:S01]  /*3900*/  FSETP.GEU.AND P1, PT, R23, -126, PT ;  /* 0xc2fc00001700780b */ /* 0x000fe20003f2e000 */
[----:B------:R-:W-:Y:S01]  /*3910*/  FADD R14, R14, R55 ;  /* 0x000000370e0e7221 */ /* 0x000fe20000000000 */
[----:B------:R-:W-:Y:S02]  /*3920*/  FADD R56, R56, R59 ;  /* 0x0000003b38387221 */ /* 0x000fe40000000000 */
[----:B------:R-:W-:Y:S02]  /*3930*/  @!P5 FMUL R28, R28, 0.5 ;  /* 0x3f0000001c1cd820 */ /* 0x000fe40000400000 */
[----:B------:R-:W-:Y:S01]  /*3940*/  FADD R21, R21, R56 ;  /* 0x0000003815157221 */ /* 0x000fe20000000000 */
[----:B-1----:R-:W-:Y:S01]  /*3950*/  @!P6 FMUL R44, R44, R44 ;  /* 0x0000002c2c2ce220 */ /* 0x002fe20000400000 */
[----:B------:R-:W-:Y:S01]  /*3960*/  FSETP.GEU.AND P6, PT, R22, -126, PT ;  /* 0xc2fc00001600780b */ /* 0x000fe20003fce000 */
[----:B------:R-:W1:Y:S04]  /*3970*/  MUFU.EX2 R30, R30 ;  /* 0x0000001e001e7308 */ /* 0x000e680000000800 */
[----:B------:R-:W-:Y:S01]  /*3980*/  @!P1 FMUL R23, R23, 0.5 ;  /* 0x3f00000017179820 */ /* 0x000fe20000400000 */
[----:B--2---:R-:W-:Y:S01]  /*3990*/  @!P4 FMUL R31, R31, R31 ;  /* 0x0000001f1f1fc220 */ /* 0x004fe20000400000 */
[----:B------:R-:W-:-:S02]  /*39a0*/  FSETP.GEU.AND P4, PT, R20, -126, PT ;  /* 0xc2fc00001400780b */ /* 0x000fc40003f8e000 */
[----:B------:R-:W2:Y:S01]  /*39b0*/  MUFU.EX2 R29, R29 ;  /* 0x0000001d001d7308 */ /* 0x000ea20000000800 */
[----:B------:R-:W-:-:S03]  /*39c0*/  FADD R47, R78, R31 ;  /* 0x0000001f4e2f7221 */ /* 0x000fc60000000000 */
[----:B------:R-:W-:Y:S01]  /*39d0*/  @!P6 FMUL R22, R22, 0.5 ;  /* 0x3f0000001616e820 */ /* 0x000fe20000400000 */
[----:B------:R-:W-:-:S03]  /*39e0*/  FADD R47, R50, R47 ;  /* 0x0000002f322f7221 */ /* 0x000fc60000000000 */
[----:B------:R-:W3:Y:S01]  /*39f0*/  MUFU.EX2 R28, R28 ;  /* 0x0000001c001c7308 */ /* 0x000ee20000000800 */
[----:B-1----:R-:W-:Y:S02]  /*3a00*/  @!P3 FMUL R30, R30, R30 ;  /* 0x0000001e1e1eb220 */ /* 0x002fe40000400000 */
[----:B------:R-:W-:-:S05]  /*3a10*/  @!P4 FMUL R20, R20, 0.5 ;  /* 0x3f0000001414c820 */ /* 0x000fca0000400000 */
[----:B------:R-:W1:Y:S01]  /*3a20*/  MUFU.EX2 R23, R23 ;  /* 0x0000001700177308 */ /* 0x000e620000000800 */
[----:B--2---:R-:W-:-:S07]  /*3a30*/  @!P2 FMUL R29, R29, R29 ;  /* 0x0000001d1d1da220 */ /* 0x004fce0000400000 */
[----:B------:R-:W2:Y:S01]  /*3a40*/  MUFU.EX2 R22, R22 ;  /* 0x0000001600167308 */ /* 0x000ea20000000800 */
[----:B---3--:R-:W-:-:S07]  /*3a50*/  @!P5 FMUL R28, R28, R28 ;  /* 0x0000001c1c1cd220 */ /* 0x008fce0000400000 */
[----:B------:R3:W4:Y:S01]  /*3a60*/  MUFU.EX2 R45, R20 ;  /* 0x00000014002d7308 */ /* 0x0007220000000800 */
[----:B-1----:R-:W-:Y:S01]  /*3a70*/  @!P1 FMUL R23, R23, R23 ;  /* 0x0000001717179220 */ /* 0x002fe20000400000 */
[----:B------:R-:W-:Y:S01]  /*3a80*/  ISETP.GE.AND P1, PT, R13, 0x101, PT ;  /* 0x000001010d00780c */ /* 0x000fe20003f26270 */
[----:B------:R-:W-:Y:S02]  /*3a90*/  WARPGROUP.DEPBAR.LE gsb0, 0x0 ;  /* 0x00008000000079c5 */ /* 0x000fe40000010000 */
[----:B------:R-:W-:Y:S01]  /*3aa0*/  F2FP.F16.F32.PACK_AB R24, R85, R74 ;  /* 0x0000004a5518723e */ /* 0x000fe200000000ff */
[----:B--2---:R-:W-:Y:S01]  /*3ab0*/  @!P6 FMUL R22, R22, R22 ;  /* 0x000000161616e220 */ /* 0x004fe20000400000 */
[----:B------:R-:W-:Y:S01]  /*3ac0*/  F2FP.F16.F32.PACK_AB R26, R83, R120 ;  /* 0x00000078531a723e */ /* 0x000fe200000000ff */
[----:B---3--:R-:W-:Y:S01]  /*3ad0*/  FADD R20, R71, R44 ;  /* 0x0000002c47147221 */ /* 0x008fe20000000000 */
[----:B------:R-:W-:Y:S02]  /*3ae0*/  F2FP.F16.F32.PACK_AB R25, R63, R76 ;  /* 0x0000004c3f19723e */ /* 0x000fe400000000ff */
[----:B------:R-:W-:Y:S01]  /*3af0*/  F2FP.F16.F32.PACK_AB R27, R87, R64 ;  /* 0x00000040571b723e */ /* 0x000fe200000000ff */
[----:B------:R-:W-:Y:S01]  /*3b00*/  FADD R20, R39, R20 ;  /* 0x0000001427147221 */ /* 0x000fe20000000000 */
[----:B----4-:R-:W-:-:S02]  /*3b10*/  @!P4 FMUL R45, R45, R45 ;  /* 0x0000002d2d2dc220 */ /* 0x010fc40000400000 */
[----:B------:R-:W-:-:S06]  /*3b20*/  WARPGROUP.ARRIVE ;  /* 0x00000000000079c5 */ /* 0x000fcc0000000000 */
[----:B------:R-:W-:Y:S01]  /*3b30*/  HGMMA.64x64x16.F32 R88, R24, gdesc[UR4].tnspB, R88, gsb0 ;  /* 0x40e0000418587df0 */ /* 0x000fe20008000858 */
[----:B------:R-:W-:Y:S01]  /*3b40*/  UIADD3 UR6, UR14, 0x700, URZ ;  /* 0x000007000e067890 */ /* 0x000fe2000fffe03f */
[----:B------:R-:W-:Y:S01]  /*3b50*/  UMOV UR7, 0x40000040 ;  /* 0x4000004000077882 */ /* 0x000fe20000000000 */
[----:B------:R-:W-:Y:S02]  /*3b60*/  WARPGROUP.DEPBAR.LE gsb0, 0x0 ;  /* 0x00008000000079c5 */ /* 0x000fe40000010000 */
[----:B------:R-:W-:Y:S01]  /*3b70*/  F2FP.F16.F32.PACK_AB R24, R57, R60 ;  /* 0x0000003c3918723e */ /* 0x000fe200000000ff */
[----:B------:R-:W-:Y:S01]  /*3b80*/  FADD R60, R51, R60 ;  /* 0x0000003c333c7221 */ /* 0x000fe20000000000 */
[----:B------:R-:W-:Y:S01]  /*3b90*/  F2FP.F16.F32.PACK_AB R26, R43, R42 ;  /* 0x0000002a2b1a723e */ /* 0x000fe200000000ff */
[----:B------:R-:W-:Y:S01]  /*3ba0*/  FADD R57, R72, R57 ;  /* 0x0000003948397221 */ /* 0x000fe20000000000 */
[----:B------:R-:W-:Y:S01]  /*3bb0*/  F2FP.F16.F32.PACK_AB R25, R41, R58 ;  /* 0x0000003a2919723e */ /* 0x000fe200000000ff */
[----:B------:R-:W-:Y:S01]  /*3bc0*/  FADD R37, R37, R60 ;  /* 0x0000003c25257221 */ /* 0x000fe20000000000 */
[----:B------:R-:W-:Y:S01]  /*3bd0*/  F2FP.F16.F32.PACK_AB R27, R59, R62 ;  /* 0x0000003e3b1b723e */ /* 0x000fe200000000ff */
[----:B------:R-:W-:-:S02]  /*3be0*/  FADD R40, R40, R57 ;  /* 0x0000003928287221 */ /* 0x000fc40000000000 */
[----:B------:R-:W-:Y:S01]  /*3bf0*/  FADD R20, R37, R20 ;  /* 0x0000001425147221 */ /* 0x000fe20000000000 */
[----:B------:R-:W-:Y:S01]  /*3c00*/  WARPGROUP.ARRIVE ;  /* 0x00000000000079c5 */ /* 0x000fe20000000000 */
[----:B------:R-:W-:-:S05]  /*3c10*/  FADD R40, R40, R47 ;  /* 0x0000002f28287221 */ /* 0x000fca0000000000 */
[----:B------:R-:W-:Y:S01]  /*3c20*/  HGMMA.64x64x16.F32 R88, R24, gdesc[UR4].tnspB, R88, gsb0 ;  /* 0x40e0000418587df0 */ /* 0x000fe20008000858 */
[----:B------:R-:W-:Y:S01]  /*3c30*/  UIADD3 UR6, UR14, 0x780, URZ ;  /* 0x000007800e067890 */ /* 0x000fe2000fffe03f */
[----:B------:R-:W-:Y:S01]  /*3c40*/  UMOV UR7, 0x40000040 ;  /* 0x4000004000077882 */ /* 0x000fe20000000000 */
[----:B------:R-:W-:Y:S02]  /*3c50*/  WARPGROUP.DEPBAR.LE gsb0, 0x0 ;  /* 0x00008000000079c5 */ /* 0x000fe40000010000 */
[----:B------:R-:W-:Y:S02]  /*3c60*/  F2FP.F16.F32.PACK_AB R24, R31, R44 ;  /* 0x0000002c1f18723e */ /* 0x000fe400000000ff */
[----:B------:R-:W-:Y:S01]  /*3c70*/  F2FP.F16.F32.PACK_AB R26, R29, R30 ;  /* 0x0000001e1d1a723e */ /* 0x000fe200000000ff */
[----:B------:R-:W-:Y:S01]  /*3c80*/  FADD R30, R65, R30 ;  /* 0x0000001e411e7221 */ /* 0x000fe20000000000 */
[----:B------:R-:W-:Y:S01]  /*3c90*/  F2FP.F16.F32.PACK_AB R25, R23, R28 ;  /* 0x0000001c1719723e */ /* 0x000fe200000000ff */
[----:B------:R-:W-:Y:S01]  /*3ca0*/  FADD R28, R67, R28 ;  /* 0x0000001c431c7221 */ /* 0x000fe20000000000 */
[----:B------:R-:W-:Y:S01]  /*3cb0*/  F2FP.F16.F32.PACK_AB R27, R45, R22 ;  /* 0x000000162d1b723e */ /* 0x000fe200000000ff */
[----:B------:R-:W-:Y:S01]  /*3cc0*/  FADD R23, R68, R23 ;  /* 0x0000001744177221 */ /* 0x000fe20000000000 */
[----:B------:R-:W-:Y:S01]  /*3cd0*/  FADD R22, R69, R22 ;  /* 0x0000001645167221 */ /* 0x000fe20000000000 */
[----:B------:R-:W-:Y:S01]  /*3ce0*/  FADD R45, R70, R45 ;  /* 0x0000002d462d7221 */ /* 0x000fe20000000000 */
[----:B------:R-:W-:Y:S01]  /*3cf0*/  WARPGROUP.ARRIVE ;  /* 0x00000000000079c5 */ /* 0x000fe20000000000 */
[----:B------:R-:W-:Y:S01]  /*3d00*/  FADD R29, R66, R29 ;  /* 0x0000001d421d7221 */ /* 0x000fe20000000000 */
[----:B------:R-:W-:Y:S01]  /*3d10*/  FADD R33, R33, R28 ;  /* 0x0000001c21217221 */ /* 0x000fe20000000000 */
[----:B------:R-:W-:Y:S01]  /*3d20*/  FADD R34, R34, R23 ;  /* 0x0000001722227221 */ /* 0x000fe20000000000 */
[----:B------:R-:W-:Y:S01]  /*3d30*/  FADD R35, R35, R22 ;  /* 0x0000001623237221 */ /* 0x000fe20000000000 */
[----:B------:R-:W-:Y:S01]  /*3d40*/  FADD R36, R36, R45 ;  /* 0x0000002d24247221 */ /* 0x000fe20000000000 */
[----:B------:R-:W-:Y:S01]  /*3d50*/  HGMMA.64x64x16.F32 R88, R24, gdesc[UR4].tnspB, R88, gsb0 ;  /* 0x40e0000418587df0 */ /* 0x000fe20008000858 */
[----:B------:R-:W-:Y:S01]  /*3d60*/  FADD R49, R49, R30 ;  /* 0x0000001e31317221 */ /* 0x000fe20000000000 */
[----:B------:R-:W-:Y:S01]  /*3d70*/  FADD R29, R32, R29 ;  /* 0x0000001d201d7221 */ /* 0x000fe20000000000 */
[----:B------:R-:W-:Y:S01]  /*3d80*/  FADD R12, R12, R33 ;  /* 0x000000210c0c7221 */ /* 0x000fe20000000000 */
[----:B------:R-:W-:Y:S01]  /*3d90*/  FADD R15, R15, R34 ;  /* 0x000000220f0f7221 */ /* 0x000fe20000000000 */
[----:B------:R-:W-:Y:S01]  /*3da0*/  FADD R35, R14, R35 ;  /* 0x000000230e237221 */ /* 0x000fe20000000000 */
[----:B------:R-:W-:Y:S01]  /*3db0*/  FADD R36, R21, R36 ;  /* 0x0000002415247221 */ /* 0x000fe20000000000 */
[----:B------:R-:W-:Y:S01]  /*3dc0*/  FADD R49, R38, R49 ;  /* 0x0000003126317221 */ /* 0x000fe20000000000 */
[----:B------:R-:W-:Y:S01]  /*3dd0*/  FADD R29, R52, R29 ;  /* 0x0000001d341d7221 */ /* 0x000fe20000000000 */
[----:B------:R-:W-:Y:S01]  /*3de0*/  PRMT R22, RZ, 0x654, R11 ;  /* 0x00000654ff167816 */ /* 0x000fe2000000000b */
[----:B------:R-:W-:Y:S01]  /*3df0*/  FADD R12, R12, R35 ;  /* 0x000000230c0c7221 */ /* 0x000fe20000000000 */
[----:B------:R-:W-:Y:S01]  /*3e00*/  FADD R15, R15, R36 ;  /* 0x000000240f0f7221 */ /* 0x000fe20000000000 */
[----:B------:R-:W-:Y:S01]  /*3e10*/  FADD R20, R20, R49 ;  /* 0x0000003114147221 */ /* 0x000fe20000000000 */
[----:B------:R-:W-:-:S02]  /*3e20*/  FADD R29, R40, R29 ;  /* 0x0000001d281d7221 */ /* 0x000fc40000000000 */
[----:B------:R-:W-:Y:S01]  /*3e30*/  FADD R12, R12, R15 ;  /* 0x0000000f0c0c7221 */ /* 0x000fe20000000000 */
[----:B------:R-:W-:Y:S01]  /*3e40*/  MOV R15, 0x2 ;  /* 0x00000002000f7802 */ /* 0x000fe20000000f00 */
[----:B------:R-:W-:Y:S01]  /*3e50*/  FADD R13, R20, R29 ;  /* 0x0000001d140d7221 */ /* 0x000fe20000000000 */
[----:B------:R-:W-:Y:S02]  /*3e60*/  WARPGROUP.DEPBAR.LE gsb0, 0x0 ;  /* 0x00008000000079c5 */ /* 0x000fe40000010000 */
[----:B------:R1:W-:Y:S01]  /*3e70*/  SYNCS.ARRIVE.TRANS64.RED.A1T0 RZ, [R22+URZ], RZ ;  /* 0x000000ff16ff79a7 */ /* 0x0003e2000810043f */
[----:B------:R-:W-:Y:S05]  /*3e80*/  @!P1 BRA `(.L_x_24) ;  /* 0x0000002c00589947 */ /* 0x000fea0003800000 */
[----:B------:R-:W-:Y:S01]  /*3e90*/  IMAD.MOV.U32 R23, RZ, RZ, R19 ;  /* 0x000000ffff177224 */ /* 0x000fe200078e0013 */
[----:B------:R-:W-:Y:S01]  /*3ea0*/  MOV R21, R18 ;  /* 0x0000001200157202 */ /* 0x000fe20000000f00 */
[----:B------:R-:W-:Y:S01]  /*3eb0*/  IMAD.MOV.U32 R15, RZ, RZ, 0x2 ;  /* 0x00000002ff0f7424 */ /* 0x000fe200078e00ff */
[----:B------:R-:W-:Y:S01]  /*3ec0*/  MOV R6, 0x1 ;  /* 0x0000000100067802 */ /* 0x000fe20000000f00 */
[----:B------:R-:W-:Y:S01]  /*3ed0*/  IMAD.MOV.U32 R3, RZ, RZ, RZ ;  /* 0x000000ffff037224 */ /* 0x000fe200078e00ff */
[----:B------:R-:W-:Y:S01]  /*3ee0*/  ULDC.64 UR30, c[0x0][0x198] ;  /* 0x00006600001e7ab9 */ /* 0x000fe20000000a00 */
[----:B------:R-:W-:-:S05]  /*3ef0*/  ULDC UR38, c[0x0][0x604] ;  /* 0x0001810000267ab9 */ /* 0x000fca0000000800 */
.L_x_36:
[----:B------:R-:W-:Y:S01]  /*3f00*/  LEA R19, R15, R2, 0x3 ;  /* 0x000000020f137211 */ /* 0x000fe200078e18ff */
[----:B------:R-:W-:Y:S05]  /*3f10*/  YIELD ;  /* 0x0000000000007946 */ /* 0x000fea0003800000 */
[----:B------:R-:W-:Y:S02]  /*3f20*/  SHF.L.U32 R14, R3, 0x1f, RZ ;  /* 0x0000001f030e7819 */ /* 0x000fe400000006ff */
[C---:B------:R-:W-:Y:S01]  /*3f30*/  ISETP.GT.AND P1, PT, R17.reuse, 0x2, PT ;  /* 0x000000021100780c */ /* 0x040fe20003f24270 */
[----:B------:R-:W-:Y:S01]  /*3f40*/  VIADD R17, R17, 0xffffffff ;  /* 0xffffffff11117836 */ /* 0x000fe20000000000 */
[----:B------:R-:W2:Y:S02]  /*3f50*/  SYNCS.PHASECHK.TRANS64.TRYWAIT P2, [R19+URZ+0x12000], R14 ;  /* 0x0120000e130075a7 */ /* 0x000ea4000804017f */
[----:B-12---:R-:W-:Y:S09]  /*3f60*/  @!P2 BRA `(.L_x_25) ;  /* 0x000000780020a947 */ /* 0x006ff20003800000 */
.L_x_80:
[----:B------:R-:W-:Y:S05]  /*3f70*/  WARPSYNC.ALL ;  /* 0x0000000000007948 */ /* 0x000fea0003800000 */
[----:B------:R-:W-:Y:S01]  /*3f80*/  R2UR UR26, R15 ;  /* 0x000000000f1a72ca */ /* 0x000fe200000e0000 */
[----:B------:R-:W-:Y:S01]  /*3f90*/  WARPGROUP.ARRIVE ;  /* 0x00000000000079c5 */ /* 0x000fe20000000000 */
[----:B------:R-:W-:Y:S01]  /*3fa0*/  UMOV UR27, 0x40000040 ;  /* 0x40000040001b7882 */ /* 0x000fe20000000000 */
[----:B------:R-:W-:Y:S01]  /*3fb0*/  UMOV UR7, 0x40000040 ;  /* 0x4000004000077882 */ /* 0x000fe20000000000 */
[----:B------:R-:W-:Y:S01]  /*3fc0*/  UMOV UR19, 0x40000040 ;  /* 0x4000004000137882 */ /* 0x000fe20000000000 */
[----:B------:R-:W-:Y:S01]  /*3fd0*/  UMOV UR23, 0x40000040 ;  /* 0x4000004000177882 */ /* 0x000fe20000000000 */
[----:B------:R-:W-:-:S07]  /*3fe0*/  ISETP.NE.AND P2, PT, R9, RZ, PT ;  /* 0x000000ff0900720c */ /* 0x000fce0003f45270 */
[----:B------:R-:W-:-:S04]  /*3ff0*/  ULEA UR26, UR26, UR28, 0xa ;  /* 0x0000001c1a1a7291 */ /* 0x000fc8000f8e503f */
[----:B------:R-:W-:Y:S02]  /*4000*/  UIADD3 UR6, UR26, 0x2, URZ ;  /* 0x000000021a067890 */ /* 0x000fe4000fffe03f */
[----:B------:R-:W-:Y:S02]  /*4010*/  UIADD3 UR18, UR26, 0x4, URZ ;  /* 0x000000041a127890 */ /* 0x000fe4000fffe03f */
[----:B------:R-:W-:Y:S02]  /*4020*/  UIADD3 UR22, UR26, 0x6, URZ ;  /* 0x000000061a167890 */ /* 0x000fe4000fffe03f */
[----:B------:R-:W-:Y:S03]  /*4030*/  HGMMA.64x128x16.F32 R24, gdesc[UR24], RZ, !UPT, gsb0 ;  /* 0x01e00000181879f0 */ /* 0x000fe6000c0008ff */
[----:B------:R-:W-:Y:S02]  /*4040*/  WARPGROUP.DEPBAR.LE gsb0, 0x0 ;  /* 0x00008000000079c5 */ /* 0x000fe40000010000 */
[----:B------:R-:W-:-:S07]  /*4050*/  WARPGROUP.ARRIVE ;  /* 0x00000000000079c5 */ /* 0x000fce0000000000 */
[----:B------:R-:W-:Y:S03]  /*4060*/  HGMMA.64x128x16.F32 R24, gdesc[UR4], R24, gsb0 ;  /* 0x01e00000041879f0 */ /* 0x000fe60008000818 */
[----:B------:R-:W-:Y:S02]  /*4070*/  WARPGROUP.DEPBAR.LE gsb0, 0x0 ;  /* 0x00008000000079c5 */ /* 0x000fe40000010000 */
[----:B------:R-:W-:-:S07]  /*4080*/  WARPGROUP.ARRIVE ;  /* 0x00000000000079c5 */ /* 0x000fce0000000000 */
[----:B------:R-:W-:Y:S03]  /*4090*/  HGMMA.64x128x16.F32 R24, gdesc[UR16], R24, gsb0 ;  /* 0x01e00000101879f0 */ /* 0x000fe60008000818 */
[----:B------:R-:W-:Y:S02]  /*40a0*/  WARPGROUP.DEPBAR.LE gsb0, 0x0 ;  /* 0x00008000000079c5 */ /* 0x000fe40000010000 */
[----:B------:R-:W-:-:S07]  /*40b0*/  WARPGROUP.ARRIVE ;  /* 0x00000000000079c5 */ /* 0x000fce0000000000 */
[----:B------:R-:W-:Y:S03]  /*40c0*/  HGMMA.64x128x16.F32 R24, gdesc[UR20], R24, gsb0 ;  /* 0x01e00000141879f0 */ /* 0x000fe60008000818 */
[----:B------:R-:W-:Y:S02]  /*40d0*/  WARPGROUP.DEPBAR.LE gsb0, 0x0 ;  /* 0x00008000000079c5 */ /* 0x000fe40000010000 */
[----:B------:R-:W-:Y:S05]  /*40e0*/  @P2 BRA `(.L_x_26) ;  /* 0x0000000000842947 */ /* 0x000fea0003800000 */
[----:B------:R-:W-:-:S13]  /*40f0*/  ISETP.LT.OR P3, PT, R7, 0x1, !P0 ;  /* 0x000000010700780c */ /* 0x000fda0004761670 */
[----:B------:R-:W-:Y:S05]  /*4100*/  @P3 BRA `(.L_x_27) ;  /* 0x0000000000783947 */ /* 0x000fea0003800000 */
[----:B--2---:R-:W-:Y:S02]  /*4110*/  LEA R14, R5, R2, 0x3 ;  /* 0x00000002050e7211 */ /* 0x004fe400078e18ff */
[----:B------:R-:W-:Y:S02]  /*4120*/  SHF.L.U32 R19, R4, 0x1f, RZ ;  /* 0x0000001f04137819 */ /* 0x000fe400000006ff */
[----:B------:R-:W-:Y:S02]  /*4130*/  ISETP.NE.AND P4, PT, R0, RZ, PT ;  /* 0x000000ff0000720c */ /* 0x000fe40003f85270 */
[----:B------:R-:W2:Y:S02]  /*4140*/  SYNCS.PHASECHK.TRANS64.TRYWAIT P3, [R14+URZ+0x12020], R19 ;  /* 0x012020130e0075a7 */ /* 0x000ea4000806017f */
[----:B--2---:R-:W-:Y:S09]  /*4150*/  @!P3 BRA `(.L_x_28) ;  /* 0x0000007400b8b947 */ /* 0x004ff20003800000 */
.L_x_81:
[----:B------:R-:W-:Y:S05]  /*4160*/  @P4 BRA `(.L_x_29) ;  /* 0x0000000000144947 */ /* 0x000fea0003800000 */
[----:B------:R-:W-:Y:S01]  /*4170*/  LOP3.LUT P3, RZ, R16, 0x1f, RZ, 0xc0, !PT ;  /* 0x0000001f10ff7812 */ /* 0x000fe2000786c0ff */
[----:B--2---:R-:W-:-:S04]  /*4180*/  IMAD.MOV.U32 R19, RZ, RZ, 0x4000 ;  /* 0x00004000ff137424 */ /* 0x004fc800078e00ff */
[----:B------:R3:W-:Y:S08]  /*4190*/  SYNCS.ARRIVE.TRANS64 RZ, [R14+URZ+0x12000], R19 ;  /* 0x012000130eff79a7 */ /* 0x0007f0000800003f */
[----:B------:R-:W-:Y:S05]  /*41a0*/  @!P3 BRA `(.L_x_29) ;  /* 0x000000000004b947 */ /* 0x000fea0003800000 */
[----:B------:R-:W-:Y:S01]  /*41b0*/  BPT.TRAP 0x1 ;  /* 0x000000040000795c */ /* 0x000fe20000300000 */
.L_x_29:
[C---:B------:R-:W-:Y:S01]  /*41c0*/  LEA R18, R5.reuse, R2, 0xe ;  /* 0x0000000205127211 */ /* 0x040fe200078e70ff */
[----:B------:R-:W-:Y:S01]  /*41d0*/  UIADD3 UR6, UP0, UR30, 0x1f0, URZ ;  /* 0x000001f01e067890 */ /* 0x000fe2000ff1e03f */
[----:B------:R-:W-:Y:S01]  /*41e0*/  R2UR UR35, R8 ;  /* 0x00000000082372ca */ /* 0x000fe200000e0000 */
[----:B------:R-:W-:Y:S01]  /*41f0*/  UMOV UR8, 0x0 ;  /* 0x0000000000087882 */ /* 0x000fe20000000000 */
[----:B------:R-:W-:Y:S01]  /*4200*/  R2UR UR33, R14 ;  /* 0x000000000e2172ca */ /* 0x000fe200000e0000 */
[----:B------:R-:W-:Y:S01]  /*4210*/  UIADD3.X UR7, URZ, UR31, URZ, UP0, !UPT ;  /* 0x0000001f3f077290 */ /* 0x000fe200087fe43f */
[----:B------:R-:W-:Y:S01]  /*4220*/  R2UR UR32, R18 ;  /* 0x00000000122072ca */ /* 0x000fe200000e0000 */
[----:B------:R-:W-:Y:S01]  /*4230*/  UMOV UR9, 0x10000000 ;  /* 0x1000000000097882 */ /* 0x000fe20000000000 */
[----:B------:R-:W-:Y:S01]  /*4240*/  UMOV UR34, URZ ;  /* 0x0000003f00227c82 */ /* 0x000fe20008000000 */
[----:B------:R-:W-:-:S05]  /*4250*/  VIADD R5, R5, 0x1 ;  /* 0x0000000105057836 */ /* 0x000fca0000000000 */
[C---:B------:R-:W-:Y:S01]  /*4260*/  ISETP.NE.AND P3, PT, R5.reuse, 0x4, PT ;  /* 0x000000040500780c */ /* 0x040fe20003f65270 */
[----:B------:R-:W-:Y:S02]  /*4270*/  USHF.L.U32 UR35, UR35, 0x7, URZ ;  /* 0x0000000723237899 */ /* 0x000fe4000800063f */
[----:B------:R-:W-:Y:S01]  /*4280*/  UIADD3 UR33, UR33, 0x12000, URZ ;  /* 0x0001200021217890 */ /* 0x000fe2000fffe03f */
[----:B--23--:R-:W-:Y:S01]  /*4290*/  SEL R19, RZ, 0x1, P3 ;  /* 0x00000001ff137807 */ /* 0x00cfe20001800000 */
[----:B------:R-:W-:Y:S01]  /*42a0*/  UIADD3 UR32, UR32, 0x2000, URZ ;  /* 0x0000200020207890 */ /* 0x000fe2000fffe03f */
[----:B------:R-:W-:Y:S02]  /*42b0*/  SEL R5, R5, RZ, P3 ;  /* 0x000000ff05057207 */ /* 0x000fe40001800000 */
[----:B------:R-:W-:-:S06]  /*42c0*/  LOP3.LUT R4, R4, R19, RZ, 0x3c, !PT ;  /* 0x0000001304047212 */ /* 0x000fcc00078e3cff */
[----:B------:R3:W-:Y:S02]  /*42d0*/  UTMALDG.4D [UR32], [UR6], desc[UR8] ;  /* 0x00000820060075b4 */ /* 0x0007e40008019000 */
[----:B---3--:R-:W-:Y:S01]  /*42e0*/  NOP ;  /* 0x0000000000007918 */ /* 0x008fe20000000000 */
.L_x_27:
[----:B------:R-:W-:-:S07]  /*42f0*/  IADD3 R7, R7, -0x1, RZ ;  /* 0xffffffff07077810 */ /* 0x000fce0007ffe0ff */
.L_x_26:
[----:B------:R-:W-:Y:S01]  /*4300*/  VIADD R15, R15, 0x1 ;  /* 0x000000010f0f7836 */ /* 0x000fe20000000000 */
[----:B------:R-:W-:Y:S05]  /*4310*/  WARPSYNC.ALL ;  /* 0x0000000000007948 */ /* 0x000fea0003800000 */
[----:B------:R-:W-:-:S04]  /*4320*/  ISETP.NE.AND P3, PT, R15, 0x4, PT ;  /* 0x000000040f00780c */ /* 0x000fc80003f65270 */
[----:B--2---:R-:W-:Y:S02]  /*4330*/  SEL R14, RZ, 0x1, P3 ;  /* 0x00000001ff0e7807 */ /* 0x004fe40001800000 */
[----:B------:R-:W-:Y:S02]  /*4340*/  SEL R15, R15, RZ, P3 ;  /* 0x000000ff0f0f7207 */ /* 0x000fe40001800000 */
[----:B------:R-:W-:Y:S02]  /*4350*/  LOP3.LUT R3, R3, R14, RZ, 0x3c, !PT ;  /* 0x0000000e03037212 */ /* 0x000fe400078e3cff */
[----:B------:R-:W-:Y:S01]  /*4360*/  FMNMX R14, R24, R23, !PT ;  /* 0x00000017180e7209 */ /* 0x000fe20007800000 */
[----:B------:R-:W-:Y:S01]  /*4370*/  IMAD R120, R15, 0x8, R2 ;  /* 0x000000080f787824 */ /* 0x000fe200078e0202 */
[----:B------:R-:W-:Y:S02]  /*4380*/  FMNMX R18, R26, R21, !PT ;  /* 0x000000151a127209 */ /* 0x000fe40007800000 */
[----:B------:R-:W-:-:S02]  /*4390*/  FMNMX R19, R25, R14, !PT ;  /* 0x0000000e19137209 */ /* 0x000fc40007800000 */
[----:B------:R-:W-:Y:S02]  /*43a0*/  FMNMX R121, R27, R18, !PT ;  /* 0x000000121b797209 */ /* 0x000fe40007800000 */
[----:B------:R-:W-:Y:S02]  /*43b0*/  FMNMX R14, R28, R19, !PT ;  /* 0x000000131c0e7209 */ /* 0x000fe40007800000 */
[----:B------:R-:W-:Y:S02]  /*43c0*/  FMNMX R18, R30, R121, !PT ;  /* 0x000000791e127209 */ /* 0x000fe40007800000 */
[----:B------:R-:W-:Y:S02]  /*43d0*/  FMNMX R19, R29, R14, !PT ;  /* 0x0000000e1d137209 */ /* 0x000fe40007800000 */
        /* <DEDUP_REMOVED lines=47> */
[----:B------:R-:W-:-:S04]  /*46d0*/  FMNMX R19, R77, R14, !PT ;  /* 0x0000000e4d137209 */ /* 0x000fc80007800000 */
[----:B------:R-:W-:-:S04]  /*46e0*/  FMNMX R14, R80, R19, !PT ;  /* 0x00000013500e7209 */ /* 0x000fc80007800000 */
[----:B------:R-:W-:-:S04]  /*46f0*/  FMNMX R19, R81, R14, !PT ;  /* 0x0000000e51137209 */ /* 0x000fc80007800000 */
[----:B------:R-:W-:Y:S02]  /*4700*/  FMNMX R14, R84, R19, !PT ;  /* 0x00000013540e7209 */ /* 0x000fe40007800000 */
[----:B------:R-:W-:Y:S02]  /*4710*/  FMNMX R19, R79, R18, !PT ;  /* 0x000000124f137209 */ /* 0x000fe40007800000 */
[----:B------:R-:W-:Y:S02]  /*4720*/  FMNMX R14, R85, R14, !PT ;  /* 0x0000000e550e7209 */ /* 0x000fe40007800000 */
[----:B------:R-:W-:-:S03]  /*4730*/  FMNMX R18, R82, R19, !PT ;  /* 0x0000001352127209 */ /* 0x000fc60007800000 */
[----:B------:R-:W2:Y:S01]  /*4740*/  SHFL.BFLY PT, R121, R14, 0x1, 0x1f ;  /* 0x0c201f000e797f89 */ /* 0x000ea200000e0000 */
[----:B------:R-:W-:-:S04]  /*4750*/  FMNMX R19, R83, R18, !PT ;  /* 0x0000001253137209 */ /* 0x000fc80007800000 */
[----:B------:R-:W-:-:S04]  /*4760*/  FMNMX R18, R86, R19, !PT ;  /* 0x0000001356127209 */ /* 0x000fc80007800000 */
[----:B-1----:R-:W-:-:S05]  /*4770*/  FMNMX R22, R87, R18, !PT ;  /* 0x0000001257167209 */ /* 0x002fca0007800000 */
[----:B------:R-:W1:Y:S01]  /*4780*/  SHFL.BFLY PT, R19, R22, 0x1, 0x1f ;  /* 0x0c201f0016137f89 */ /* 0x000e6200000e0000 */
[----:B--2---:R-:W-:Y:S02]  /*4790*/  FMNMX R122, R14, R121, !PT ;  /* 0x000000790e7a7209 */ /* 0x004fe40007800000 */
[----:B------:R-:W-:-:S03]  /*47a0*/  LEA R14, R6, R11, 0x3 ;  /* 0x0000000b060e7211 */ /* 0x000fc600078e18ff */
[----:B------:R-:W2:Y:S01]  /*47b0*/  SHFL.BFLY PT, R121, R122, 0x2, 0x1f ;  /* 0x0c401f007a797f89 */ /* 0x000ea200000e0000 */
[----:B------:R-:W-:-:S04]  /*47c0*/  PRMT R14, RZ, 0x654, R14 ;  /* 0x00000654ff0e7816 */ /* 0x000fc8000000000e */
[----:B------:R3:W-:Y:S01]  /*47d0*/  SYNCS.ARRIVE.TRANS64.RED.A1T0 RZ, [R14+URZ], RZ ;  /* 0x000000ff0eff79a7 */ /* 0x0007e2000810043f */
[----:B-1----:R-:W-:-:S05]  /*47e0*/  FMNMX R18, R22, R19, !PT ;  /* 0x0000001316127209 */ /* 0x002fca0007800000 */
[----:B------:R-:W1:Y:S01]  /*47f0*/  SHFL.BFLY PT, R123, R18, 0x2, 0x1f ;  /* 0x0c401f00127b7f89 */ /* 0x000e6200000e0000 */
[----:B--2---:R-:W-:Y:S02]  /*4800*/  FMNMX R19, R122, R121, !PT ;  /* 0x000000797a137209 */ /* 0x004fe40007800000 */
[----:B------:R-:W-:Y:S02]  /*4810*/  SHF.L.U32 R121, R3, 0x1f, RZ ;  /* 0x0000001f03797819 */ /* 0x000fe400000006ff */
[C---:B------:R-:W-:Y:S02]  /*4820*/  FSETP.NEU.AND P3, PT, R19.reuse, -INF , PT ;  /* 0xff8000001300780b */ /* 0x040fe40003f6d000 */
[----:B------:R-:W2:Y:S02]  /*4830*/  SYNCS.PHASECHK.TRANS64.TRYWAIT P4, [R120+URZ+0x12000], R121 ;  /* 0x01200079780075a7 */ /* 0x000ea4000808017f */
[----:B------:R-:W-:-:S05]  /*4840*/  FSEL R20, R19, RZ, P3 ;  /* 0x000000ff13147208 */ /* 0x000fca0001800000 */
[----:B------:R-:W-:Y:S01]  /*4850*/  FADD R22, -R20, R23 ;  /* 0x0000001714167221 */ /* 0x000fe20000000100 */
[----:B-1----:R-:W-:-:S03]  /*4860*/  FMNMX R18, R18, R123, !PT ;  /* 0x0000007b12127209 */ /* 0x002fc60007800000 */
[----:B------:R-:W-:Y:S01]  /*4870*/  FMUL R22, R22, UR38 ;  /* 0x0000002616167c20 */ /* 0x000fe20008400000 */
[----:B------:R-:W-:-:S04]  /*4880*/  FSETP.NEU.AND P3, PT, R18, -INF , PT ;  /* 0xff8000001200780b */ /* 0x000fc80003f6d000 */
[----:B------:R-:W-:Y:S02]  /*4890*/  FSETP.GEU.AND P5, PT, R22, -126, PT ;  /* 0xc2fc00001600780b */ /* 0x000fe40003fae000 */
[----:B---3--:R-:W-:-:S05]  /*48a0*/  FSEL R14, R18, RZ, P3 ;  /* 0x000000ff120e7208 */ /* 0x008fca0001800000 */
[C---:B------:R-:W-:Y:S01]  /*48b0*/  FADD R21, -R14.reuse, R21 ;  /* 0x000000150e157221 */ /* 0x040fe20000000100 */
[----:B------:R-:W-:-:S03]  /*48c0*/  FMUL R14, R14, UR38 ;  /* 0x000000260e0e7c20 */ /* 0x000fc60008400000 */
[----:B------:R-:W-:Y:S01]  /*48d0*/  FMUL R122, R21, UR38 ;  /* 0x00000026157a7c20 */ /* 0x000fe20008400000 */
[--C-:B------:R-:W-:Y:S01]  /*48e0*/  FFMA R23, R26, UR38, -R14.reuse ;  /* 0x000000261a177c23 */ /* 0x100fe2000800080e */
[----:B------:R-:W-:Y:S01]  /*48f0*/  @!P5 FMUL R22, R22, 0.5 ;  /* 0x3f0000001616d820 */ /* 0x000fe20000400000 */
[----:B------:R-:W-:Y:S02]  /*4900*/  FFMA R21, R27, UR38, -R14 ;  /* 0x000000261b157c23 */ /* 0x000fe4000800080e */
[----:B------:R-:W-:Y:S02]  /*4910*/  FSETP.GEU.AND P6, PT, R122, -126, PT ;  /* 0xc2fc00007a00780b */ /* 0x000fe40003fce000 */
[----:B------:R-:W-:Y:S01]  /*4920*/  FSETP.GEU.AND P3, PT, R23, -126, PT ;  /* 0xc2fc00001700780b */ /* 0x000fe20003f6e000 */
[----:B------:R-:W1:Y:S01]  /*4930*/  MUFU.EX2 R22, R22 ;  /* 0x0000001600167308 */ /* 0x000e620000000800 */
[----:B--2---:R-:W-:Y:S11]  /*4940*/  @!P4 BRA `(.L_x_30) ;  /* 0x0000006c00d0c947 */ /* 0x004ff60003800000 */
.L_x_82:
[----:B------:R-:W-:Y:S01]  /*4950*/  @!P6 FMUL R122, R122, 0.5 ;  /* 0x3f0000007a7ae820 */ /* 0x000fe20000400000 */
[--C-:B------:R-:W-:Y:S01]  /*4960*/  FFMA R27, R30, UR38, -R14.reuse ;  /* 0x000000261e1b7c23 */ /* 0x100fe2000800080e */
[----:B-1----:R-:W-:Y:S01]  /*4970*/  @!P5 FMUL R22, R22, R22 ;  /* 0x000000161616d220 */ /* 0x002fe20000400000 */
[----:B------:R-:W-:Y:S01]  /*4980*/  @!P3 FMUL R23, R23, 0.5 ;  /* 0x3f0000001717b820 */ /* 0x000fe20000400000 */
[----:B------:R-:W1:Y:S01]  /*4990*/  MUFU.EX2 R30, R122 ;  /* 0x0000007a001e7308 */ /* 0x000e620000000800 */
[--C-:B------:R-:W-:Y:S01]  /*49a0*/  FFMA R123, R31, UR38, -R14.reuse ;  /* 0x000000261f7b7c23 */ /* 0x100fe2000800080e */
[----:B------:R-:W-:Y:S01]  /*49b0*/  FSETP.GEU.AND P5, PT, R27, -126, PT ;  /* 0xc2fc00001b00780b */ /* 0x000fe20003fae000 */
[----:B------:R-:W-:Y:S01]  /*49c0*/  FMUL R20, R20, UR38 ;  /* 0x0000002614147c20 */ /* 0x000fe20008400000 */
[----:B------:R-:W-:Y:S01]  /*49d0*/  FSETP.GEU.AND P4, PT, R21, -126, PT ;  /* 0xc2fc00001500780b */ /* 0x000fe20003f8e000 */
[----:B------:R-:W-:Y:S01]  /*49e0*/  FFMA R124, R35, UR38, -R14 ;  /* 0x00000026237c7c23 */ /* 0x000fe2000800080e */
[----:B------:R-:W-:Y:S01]  /*49f0*/  R2UR UR6, R15 ;  /* 0x000000000f0672ca */ /* 0x000fe200000e0000 */
[--C-:B------:R-:W-:Y:S01]  /*4a00*/  FFMA R24, R24, UR38, -R20.reuse ;  /* 0x0000002618187c23 */ /* 0x100fe20008000814 */
[----:B------:R-:W3:Y:S01]  /*4a10*/  MUFU.EX2 R23, R23 ;  /* 0x0000001700177308 */ /* 0x000ee20000000800 */
[--C-:B------:R-:W-:Y:S01]  /*4a20*/  FFMA R26, R28, UR38, -R20.reuse ;  /* 0x000000261c1a7c23 */ /* 0x100fe20008000814 */
[--C-:B------:R-:W-:Y:S01]  /*4a30*/  FFMA R25, R25, UR38, -R20.reuse ;  /* 0x0000002619197c23 */ /* 0x100fe20008000814 */
[----:B------:R-:W-:Y:S01]  /*4a40*/  FFMA R29, R29, UR38, -R20 ;  /* 0x000000261d1d7c23 */ /* 0x000fe20008000814 */
[-C--:B------:R-:W-:Y:S01]  /*4a50*/  FMUL R88, R88, R22.reuse ;  /* 0x0000001658587220 */ /* 0x080fe20000400000 */
[-C--:B------:R-:W-:Y:S01]  /*4a60*/  FMUL R89, R89, R22.reuse ;  /* 0x0000001659597220 */ /* 0x080fe20000400000 */
[-C--:B------:R-:W-:Y:S01]  /*4a70*/  FMUL R92, R92, R22.reuse ;  /* 0x000000165c5c7220 */ /* 0x080fe20000400000 */
[----:B------:R-:W-:Y:S01]  /*4a80*/  @!P5 FMUL R27, R27, 0.5 ;  /* 0x3f0000001b1bd820 */ /* 0x000fe20000400000 */
[----:B------:R-:W-:Y:S01]  /*4a90*/  FMUL R93, R93, R22 ;  /* 0x000000165d5d7220 */ /* 0x000fe20000400000 */
[----:B-1----:R-:W-:Y:S01]  /*4aa0*/  @!P6 FMUL R30, R30, R30 ;  /* 0x0000001e1e1ee220 */ /* 0x002fe20000400000 */
[----:B------:R-:W-:Y:S01]  /*4ab0*/  FSETP.GEU.AND P6, PT, R123, -126, PT ;  /* 0xc2fc00007b00780b */ /* 0x000fe20003fce000 */
[----:B------:R1:W4:Y:S01]  /*4ac0*/  MUFU.EX2 R31, R27 ;  /* 0x0000001b001f7308 */ /* 0x0003220000000800 */
[----:B------:R-:W-:Y:S01]  /*4ad0*/  @!P4 FMUL R21, R21, 0.5 ;  /* 0x3f0000001515c820 */ /* 0x000fe20000400000 */
[-C--:B------:R-:W-:Y:S01]  /*4ae0*/  FMUL R96, R96, R22.reuse ;  /* 0x0000001660607220 */ /* 0x080fe20000400000 */
[-C--:B------:R-:W-:Y:S01]  /*4af0*/  FMUL R97, R97, R22.reuse ;  /* 0x0000001661617220 */ /* 0x080fe20000400000 */
[-C--:B------:R-:W-:Y:S01]  /*4b00*/  FMUL R100, R100, R22.reuse ;  /* 0x0000001664647220 */ /* 0x080fe20000400000 */
[-C--:B------:R-:W-:Y:S01]  /*4b10*/  FMUL R101, R101, R22.reuse ;  /* 0x0000001665657220 */ /* 0x080fe20000400000 */
[----:B---3--:R-:W-:Y:S01]  /*4b20*/  @!P3 FMUL R23, R23, R23 ;  /* 0x000000171717b220 */ /* 0x008fe20000400000 */
[----:B------:R-:W-:Y:S01]  /*4b30*/  FSETP.GEU.AND P3, PT, R24, -126, PT ;  /* 0xc2fc00001800780b */ /* 0x000fe20003f6e000 */
[----:B------:R-:W3:Y:S01]  /*4b40*/  MUFU.EX2 R21, R21 ;  /* 0x0000001500157308 */ /* 0x000ee20000000800 */
[--C-:B-1----:R-:W-:Y:S01]  /*4b50*/  FFMA R27, R34, UR38, -R14.reuse ;  /* 0x00000026221b7c23 */ /* 0x102fe2000800080e */
[-C--:B------:R-:W-:Y:S01]  /*4b60*/  FMUL R104, R104, R22.reuse ;  /* 0x0000001668687220 */ /* 0x080fe20000400000 */
[-C--:B------:R-:W-:Y:S01]  /*4b70*/  FMUL R105, R105, R22.reuse ;  /* 0x0000001669697220 */ /* 0x080fe20000400000 */
[----:B------:R-:W-:Y:S01]  /*4b80*/  @!P6 FMUL R123, R123, 0.5 ;  /* 0x3f0000007b7be820 */ /* 0x000fe20000400000 */
[-C--:B------:R-:W-:Y:S01]  /*4b90*/  FMUL R108, R108, R22.reuse ;  /* 0x000000166c6c7220 */ /* 0x080fe20000400000 */
[-C--:B------:R-:W-:Y:S01]  /*4ba0*/  FMUL R109, R109, R22.reuse ;  /* 0x000000166d6d7220 */ /* 0x080fe20000400000 */
[-C--:B------:R-:W-:Y:S01]  /*4bb0*/  FMUL R112, R112, R22.reuse ;  /* 0x0000001670707220 */ /* 0x080fe20000400000 */
[----:B------:R-:W1:Y:S01]  /*4bc0*/  MUFU.EX2 R28, R123 ;  /* 0x0000007b001c7308 */ /* 0x000e620000000800 */
[----:B----4-:R-:W-:Y:S01]  /*4bd0*/  @!P5 FMUL R31, R31, R31 ;  /* 0x0000001f1f1fd220 */ /* 0x010fe20000400000 */
[----:B------:R-:W-:Y:S01]  /*4be0*/  FSETP.GEU.AND P5, PT, R26, -126, PT ;  /* 0xc2fc00001a00780b */ /* 0x000fe20003fae000 */
[-C--:B------:R-:W-:Y:S01]  /*4bf0*/  FMUL R113, R113, R22.reuse ;  /* 0x0000001671717220 */ /* 0x080fe20000400000 */
[----:B------:R-:W-:Y:S01]  /*4c00*/  @!P3 FMUL R24, R24, 0.5 ;  /* 0x3f0000001818b820 */ /* 0x000fe20000400000 */
[-C--:B------:R-:W-:Y:S01]  /*4c10*/  FMUL R116, R116, R22.reuse ;  /* 0x0000001674747220 */ /* 0x080fe20000400000 */
[----:B------:R-:W-:Y:S01]  /*4c20*/  FMUL R117, R117, R22 ;  /* 0x0000001675757220 */ /* 0x000fe20000400000 */
[-C--:B------:R-:W-:Y:S01]  /*4c30*/  FMUL R90, R90, R30.reuse ;  /* 0x0000001e5a5a7220 */ /* 0x080fe20000400000 */
[----:B--2---:R2:W4:Y:S01]  /*4c40*/  MUFU.EX2 R121, R24 ;  /* 0x0000001800797308 */ /* 0x0045220000000800 */
[----:B---3--:R-:W-:Y:S01]  /*4c50*/  @!P4 FMUL R21, R21, R21 ;  /* 0x000000151515c220 */ /* 0x008fe20000400000 */
[----:B------:R-:W-:Y:S01]  /*4c60*/  FSETP.GEU.AND P4, PT, R25, -126, PT ;  /* 0xc2fc00001900780b */ /* 0x000fe20003f8e000 */
[-C--:B------:R-:W-:Y:S01]  /*4c70*/  FMUL R91, R91, R30.reuse ;  /* 0x0000001e5b5b7220 */ /* 0x080fe20000400000 */
[-C--:B------:R-:W-:Y:S01]  /*4c80*/  FMUL R94, R94, R30.reuse ;  /* 0x0000001e5e5e7220 */ /* 0x080fe20000400000 */
[-C--:B------:R-:W-:Y:S01]  /*4c90*/  FMUL R95, R95, R30.reuse ;  /* 0x0000001e5f5f7220 */ /* 0x080fe20000400000 */
[-C--:B------:R-:W-:Y:S01]  /*4ca0*/  FMUL R98, R98, R30.reuse ;  /* 0x0000001e62627220 */ /* 0x080fe20000400000 */
[----:B------:R-:W-:Y:S01]  /*4cb0*/  @!P5 FMUL R26, R26, 0.5 ;  /* 0x3f0000001a1ad820 */ /* 0x000fe20000400000 */
[----:B------:R-:W-:Y:S01]  /*4cc0*/  FMUL R99, R99, R30 ;  /* 0x0000001e63637220 */ /* 0x000fe20000400000 */
[----:B-1----:R-:W-:Y:S01]  /*4cd0*/  @!P6 FMUL R28, R28, R28 ;  /* 0x0000001c1c1ce220 */ /* 0x002fe20000400000 */
[----:B------:R-:W-:Y:S01]  /*4ce0*/  FSETP.GEU.AND P6, PT, R29, -126, PT ;  /* 0xc2fc00001d00780b */ /* 0x000fe20003fce000 */
[----:B------:R-:W1:Y:S01]  /*4cf0*/  MUFU.EX2 R122, R26 ;  /* 0x0000001a007a7308 */ /* 0x000e620000000800 */
[----:B--2---:R-:W-:Y:S01]  /*4d00*/  FFMA R24, R38, UR38, -R14 ;  /* 0x0000002626187c23 */ /* 0x004fe2000800080e */
[-C--:B------:R-:W-:Y:S01]  /*4d10*/  FMUL R102, R102, R30.reuse ;  /* 0x0000001e66667220 */ /* 0x080fe20000400000 */
[-C--:B------:R-:W-:Y:S01]  /*4d20*/  FMUL R103, R103, R30.reuse ;  /* 0x0000001e67677220 */ /* 0x080fe20000400000 */
[----:B------:R-:W-:Y:S01]  /*4d30*/  @!P4 FMUL R25, R25, 0.5 ;  /* 0x3f0000001919c820 */ /* 0x000fe20000400000 */
[-C--:B------:R-:W-:Y:S01]  /*4d40*/  FMUL R106, R106, R30.reuse ;  /* 0x0000001e6a6a7220 */ /* 0x080fe20000400000 */
[----:B----4-:R-:W-:Y:S01]  /*4d50*/  @!P3 FMUL R121, R121, R121 ;  /* 0x000000797979b220 */ /* 0x010fe20000400000 */
[----:B------:R-:W-:Y:S01]  /*4d60*/  FSETP.GEU.AND P3, PT, R27, -126, PT ;  /* 0xc2fc00001b00780b */ /* 0x000fe20003f6e000 */
[----:B------:R2:W3:Y:S01]  /*4d70*/  MUFU.EX2 R120, R25 ;  /* 0x0000001900787308 */ /* 0x0004e20000000800 */
[-C--:B------:R-:W-:Y:S01]  /*4d80*/  FMUL R107, R107, R30.reuse ;  /* 0x0000001e6b6b7220 */ /* 0x080fe20000400000 */
[-C--:B------:R-:W-:Y:S01]  /*4d90*/  FMUL R110, R110, R30.reuse ;  /* 0x0000001e6e6e7220 */ /* 0x080fe20000400000 */
[-C--:B------:R-:W-:Y:S01]  /*4da0*/  FMUL R111, R111, R30.reuse ;  /* 0x0000001e6f6f7220 */ /* 0x080fe20000400000 */
[----:B------:R-:W-:Y:S01]  /*4db0*/  @!P6 FMUL R29, R29, 0.5 ;  /* 0x3f0000001d1de820 */ /* 0x000fe20000400000 */
[-C--:B------:R-:W-:Y:S01]  /*4dc0*/  FMUL R114, R114, R30.reuse ;  /* 0x0000001e72727220 */ /* 0x080fe20000400000 */
[-C--:B------:R-:W-:Y:S01]  /*4dd0*/  FMUL R115, R115, R30.reuse ;  /* 0x0000001e73737220 */ /* 0x080fe20000400000 */
[----:B------:R-:W-:Y:S01]  /*4de0*/  FMUL R118, R118, R30 ;  /* 0x0000001e76767220 */ /* 0x000fe20000400000 */
[----:B------:R-:W4:Y:S01]  /*4df0*/  MUFU.EX2 R123, R29 ;  /* 0x0000001d007b7308 */ /* 0x000f220000000800 */
[----:B-1----:R-:W-:Y:S01]  /*4e00*/  @!P5 FMUL R122, R122, R122 ;  /* 0x0000007a7a7ad220 */ /* 0x002fe20000400000 */
[----:B------:R-:W-:Y:S01]  /*4e10*/  FSETP.GEU.AND P5, PT, R24, -126, PT ;  /* 0xc2fc00001800780b */ /* 0x000fe20003fae000 */
[----:B------:R-:W-:Y:S01]  /*4e20*/  FMUL R119, R119, R30 ;  /* 0x0000001e77777220 */ /* 0x000fe20000400000 */
[----:B------:R-:W-:Y:S01]  /*4e30*/  @!P3 FMUL R27, R27, 0.5 ;  /* 0x3f0000001b1bb820 */ /* 0x000fe20000400000 */
[----:B--2---:R-:W-:Y:S01]  /*4e40*/  F2FP.F16.F32.PACK_AB R25, R21, R23 ;  /* 0x000000171519723e */ /* 0x004fe200000000ff */
[----:B------:R-:W-:Y:S01]  /*4e50*/  ULEA UR6, UR6, UR14, 0xa ;  /* 0x0000000e06067291 */ /* 0x000fe2000f8e503f */
[----:B------:R-:W-:Y:S01]  /*4e60*/  FFMA R38, R32, UR38, -R20 ;  /* 0x0000002620267c23 */ /* 0x000fe20008000814 */
[----:B------:R1:W2:Y:S01]  /*4e70*/  MUFU.EX2 R35, R27 ;  /* 0x0000001b00237308 */ /* 0x0002a20000000800 */
[----:B---3--:R-:W-:Y:S01]  /*4e80*/  @!P4 FMUL R120, R120, R120 ;  /* 0x000000787878c220 */ /* 0x008fe20000400000 */
[----:B------:R-:W-:Y:S01]  /*4e90*/  UMOV UR7, 0x40000040 ;  /* 0x4000004000077882 */ /* 0x000fe20000000000 */
[----:B------:R-:W-:Y:S01]  /*4ea0*/  FSETP.GEU.AND P4, PT, R124, -126, PT ;  /* 0xc2fc00007c00780b */ /* 0x000fe20003f8e000 */
[----:B------:R-:W-:Y:S01]  /*4eb0*/  FFMA R39, R39, UR38, -R14 ;  /* 0x0000002627277c23 */ /* 0x000fe2000800080e */
[----:B------:R-:W-:Y:S01]  /*4ec0*/  FFMA R33, R33, UR38, -R20 ;  /* 0x0000002621217c23 */ /* 0x000fe20008000814 */
[----:B------:R-:W-:Y:S01]  /*4ed0*/  FFMA R125, R42, UR38, -R14 ;  /* 0x000000262a7d7c23 */ /* 0x000fe2000800080e */
[----:B------:R-:W-:Y:S01]  /*4ee0*/  @!P5 FMUL R24, R24, 0.5 ;  /* 0x3f0000001818d820 */ /* 0x000fe20000400000 */
[----:B------:R-:W-:Y:S01]  /*4ef0*/  FFMA R36, R36, UR38, -R20 ;  /* 0x0000002624247c23 */ /* 0x000fe20008000814 */
[----:B----4-:R-:W-:Y:S01]  /*4f00*/  @!P6 FMUL R123, R123, R123 ;  /* 0x0000007b7b7be220 */ /* 0x010fe20000400000 */
[----:B-1----:R-:W-:Y:S01]  /*4f10*/  F2FP.F16.F32.PACK_AB R27, R28, R31 ;  /* 0x0000001f1c1b723e */ /* 0x002fe200000000ff */
[----:B------:R1:W3:Y:S01]  /*4f20*/  MUFU.EX2 R29, R24 ;  /* 0x00000018001d7308 */ /* 0x0002e20000000800 */
[----:B------:R-:W-:Y:S01]  /*4f30*/  FSETP.GEU.AND P6, PT, R39, -126, PT ;  /* 0xc2fc00002700780b */ /* 0x000fe20003fce000 */
[----:B------:R-:W-:Y:S01]  /*4f40*/  UIADD3 UR8, UR6, 0x80, URZ ;  /* 0x0000008006087890 */ /* 0x000fe2000fffe03f */
[----:B------:R-:W-:Y:S01]  /*4f50*/  F2FP.F16.F32.PACK_AB R26, R123, R122 ;  /* 0x0000007a7b1a723e */ /* 0x000fe200000000ff */
[--C-:B------:R-:W-:Y:S01]  /*4f60*/  FFMA R47, R47, UR38, -R14.reuse ;  /* 0x000000262f2f7c23 */ /* 0x100fe2000800080e */
[----:B------:R-:W-:Y:S01]  /*4f70*/  @!P4 FMUL R124, R124, 0.5 ;  /* 0x3f0000007c7cc820 */ /* 0x000fe20000400000 */
[----:B--2---:R-:W-:Y:S01]  /*4f80*/  @!P3 FMUL R35, R35, R35 ;  /* 0x000000232323b220 */ /* 0x004fe20000400000 */
[----:B------:R-:W-:Y:S01]  /*4f90*/  FSETP.GEU.AND P3, PT, R38, -126, PT ;  /* 0xc2fc00002600780b */ /* 0x000fe20003f6e000 */
[----:B------:R-:W-:Y:S01]  /*4fa0*/  UMOV UR11, 0x40000040 ;  /* 0x40000040000b7882 */ /* 0x000fe20000000000 */
[----:B-1----:R-:W-:Y:S01]  /*4fb0*/  F2FP.F16.F32.PACK_AB R24, R120, R121 ;  /* 0x000000797818723e */ /* 0x002fe200000000ff */
[----:B------:R1:W2:Y:S01]  /*4fc0*/  MUFU.EX2 R34, R124 ;  /* 0x0000007c00227308 */ /* 0x0002a20000000800 */
[----:B------:R-:W-:Y:S01]  /*4fd0*/  UMOV UR10, UR8 ;  /* 0x00000008000a7c82 */ /* 0x000fe20008000000 */
[--C-:B------:R-:W-:Y:S01]  /*4fe0*/  FFMA R46, R46, UR38, -R14.reuse ;  /* 0x000000262e2e7c23 */ /* 0x100fe2000800080e */
[----:B------:R-:W-:Y:S01]  /*4ff0*/  WARPGROUP.ARRIVE ;  /* 0x00000000000079c5 */ /* 0x000fe20000000000 */
[----:B------:R-:W-:Y:S01]  /*5000*/  @!P6 FMUL R39, R39, 0.5 ;  /* 0x3f0000002727e820 */ /* 0x000fe20000400000 */
[----:B------:R-:W-:Y:S01]  /*5010*/  UIADD3 UR8, UR6, 0x100, URZ ;  /* 0x0000010006087890 */ /* 0x000fe2000fffe03f */
[----:B------:R-:W-:Y:S01]  /*5020*/  FFMA R54, R54, UR38, -R14 ;  /* 0x0000002636367c23 */ /* 0x000fe2000800080e */
[----:B---3--:R-:W-:Y:S01]  /*5030*/  @!P5 FMUL R29, R29, R29 ;  /* 0x0000001d1d1dd220 */ /* 0x008fe20000400000 */
[----:B------:R-:W3:Y:S01]  /*5040*/  MUFU.EX2 R32, R39 ;  /* 0x0000002700207308 */ /* 0x000ee20000000800 */
[----:B------:R-:W-:Y:S01]  /*5050*/  HGMMA.64x64x16.F32 R88, R24, gdesc[UR4].tnspB, R88, gsb0 ;  /* 0x40e0000418587df0 */ /* 0x000fe20008000858 */
[----:B------:R-:W-:Y:S01]  /*5060*/  @!P3 FMUL R38, R38, 0.5 ;  /* 0x3f0000002626b820 */ /* 0x000fe20000400000 */
[--C-:B-1----:R-:W-:Y:S01]  /*5070*/  FFMA R124, R37, UR38, -R20.reuse ;  /* 0x00000026257c7c23 */ /* 0x102fe20008000814 */
[----:B------:R-:W-:Y:S01]  /*5080*/  FSETP.GEU.AND P5, PT, R36, -126, PT ;  /* 0xc2fc00002400780b */ /* 0x000fe20003fae000 */
[----:B------:R-:W-:Y:S01]  /*5090*/  FFMA R53, R53, UR38, -R20 ;  /* 0x0000002635357c23 */ /* 0x000fe20008000814 */
[----:B------:R-:W-:Y:S01]  /*50a0*/  FFMA R79, R79, UR38, -R14 ;  /* 0x000000264f4f7c23 */ /* 0x000fe2000800080e */
[----:B------:R-:W-:Y:S01]  /*50b0*/  FFMA R77, R77, UR38, -R20 ;  /* 0x000000264d4d7c23 */ /* 0x000fe20008000814 */
[----:B------:R-:W1:Y:S01]  /*50c0*/  MUFU.EX2 R38, R38 ;  /* 0x0000002600267308 */ /* 0x000e620000000800 */
[----:B--2---:R-:W-:Y:S01]  /*50d0*/  @!P4 FMUL R34, R34, R34 ;  /* 0x000000222222c220 */ /* 0x004fe20000400000 */
[----:B------:R-:W-:Y:S01]  /*50e0*/  FSETP.GEU.AND P4, PT, R33, -126, PT ;  /* 0xc2fc00002100780b */ /* 0x000fe20003f8e000 */
[----:B------:R-:W-:Y:S01]  /*50f0*/  FFMA R30, R30, R12, R23 ;  /* 0x0000000c1e1e7223 */ /* 0x000fe20000000017 */
[----:B------:R-:W-:Y:S01]  /*5100*/  FFMA R13, R22, R13, R121 ;  /* 0x0000000d160d7223 */ /* 0x000fe20000000079 */
[--C-:B------:R-:W-:Y:S01]  /*5110*/  FFMA R82, R82, UR38, -R14.reuse ;  /* 0x0000002652527c23 */ /* 0x100fe2000800080e */
[----:B------:R-:W-:Y:S01]  /*5120*/  FFMA R23, R87, UR38, -R14 ;  /* 0x0000002657177c23 */ /* 0x000fe2000800080e */
[----:B------:R-:W-:Y:S01]  /*5130*/  FADD R30, R30, R21 ;  /* 0x000000151e1e7221 */ /* 0x000fe20000000000 */
[----:B------:R-:W-:Y:S01]  /*5140*/  FADD R21, R13, R120 ;  /* 0x000000780d157221 */ /* 0x000fe20000000000 */
[----:B---3--:R-:W-:Y:S01]  /*5150*/  @!P6 FMUL R32, R32, R32 ;  /* 0x000000202020e220 */ /* 0x008fe20000400000 */
[----:B------:R-:W-:Y:S01]  /*5160*/  FSETP.GEU.AND P6, PT, R124, -126, PT ;  /* 0xc2fc00007c00780b */ /* 0x000fe20003fce000 */
[----:B------:R-:W-:Y:S01]  /*5170*/  @!P5 FMUL R36, R36, 0.5 ;  /* 0x3f0000002424d820 */ /* 0x000fe20000400000 */
[--C-:B------:R-:W-:Y:S01]  /*5180*/  FFMA R83, R83, UR38, -R14.reuse ;  /* 0x0000002653537c23 */ /* 0x100fe2000800080e */
[----:B------:R-:W-:Y:S01]  /*5190*/  FFMA R86, R86, UR38, -R14 ;  /* 0x0000002656567c23 */ /* 0x000fe2000800080e */
[----:B------:R-:W-:Y:S01]  /*51a0*/  FADD R122, R21, R122 ;  /* 0x0000007a157a7221 */ /* 0x000fe20000000000 */
[----:B------:R-:W-:Y:S01]  /*51b0*/  @!P4 FMUL R33, R33, 0.5 ;  /* 0x3f0000002121c820 */ /* 0x000fe20000400000 */
[----:B------:R-:W-:Y:S01]  /*51c0*/  FADD R31, R30, R31 ;  /* 0x0000001f1e1f7221 */ /* 0x000fe20000000000 */
[----:B-1----:R-:W-:Y:S01]  /*51d0*/  @!P3 FMUL R38, R38, R38 ;  /* 0x000000262626b220 */ /* 0x002fe20000400000 */
[----:B------:R-:W-:Y:S01]  /*51e0*/  FSETP.GEU.AND P3, PT, R125, -126, PT ;  /* 0xc2fc00007d00780b */ /* 0x000fe20003f6e000 */
[----:B------:R-:W1:Y:S01]  /*51f0*/  MUFU.EX2 R36, R36 ;  /* 0x0000002400247308 */ /* 0x000e620000000800 */
[----:B------:R-:W-:Y:S01]  /*5200*/  FADD R28, R31, R28 ;  /* 0x0000001c1f1c7221 */ /* 0x000fe20000000000 */
[--C-:B------:R-:W-:Y:S01]  /*5210*/  FFMA R22, R80, UR38, -R20.reuse ;  /* 0x0000002650167c23 */ /* 0x100fe20008000814 */
[--C-:B------:R-:W-:Y:S01]  /*5220*/  FFMA R31, R84, UR38, -R20.reuse ;  /* 0x00000026541f7c23 */ /* 0x100fe20008000814 */
[----:B------:R-:W-:Y:S01]  /*5230*/  @!P6 FMUL R124, R124, 0.5 ;  /* 0x3f0000007c7ce820 */ /* 0x000fe20000400000 */
[--C-:B------:R-:W-:Y:S01]  /*5240*/  FFMA R81, R81, UR38, -R20.reuse ;  /* 0x0000002651517c23 */ /* 0x100fe20008000814 */
[----:B------:R-:W-:Y:S01]  /*5250*/  FFMA R85, R85, UR38, -R20 ;  /* 0x0000002655557c23 */ /* 0x000fe20008000814 */
[----:B------:R-:W-:Y:S01]  /*5260*/  FADD R123, R122, R123 ;  /* 0x0000007b7a7b7221 */ /* 0x000fe20000000000 */
[----:B------:R-:W2:Y:S01]  /*5270*/  MUFU.EX2 R33, R33 ;  /* 0x0000002100217308 */ /* 0x000ea20000000800 */
[----:B------:R-:W-:Y:S01]  /*5280*/  UMOV UR7, 0x40000040 ;  /* 0x4000004000077882 */ /* 0x000fe20000000000 */
[----:B------:R-:W-:-:S02]  /*5290*/  IADD3 R6, R6, 0x1, RZ ;  /* 0x0000000106067810 */ /* 0x000fc40007ffe0ff */
[----:B------:R-:W-:Y:S01]  /*52a0*/  @!P3 FMUL R125, R125, 0.5 ;  /* 0x3f0000007d7db820 */ /* 0x000fe20000400000 */
[----:B------:R-:W-:-:S03]  /*52b0*/  IADD3 R15, R15, 0x1, RZ ;  /* 0x000000010f0f7810 */ /* 0x000fc60007ffe0ff */
[----:B------:R3:W4:Y:S01]  /*52c0*/  MUFU.EX2 R39, R125 ;  /* 0x0000007d00277308 */ /* 0x0007220000000800 */
[----:B-1----:R-:W-:Y:S01]  /*52d0*/  @!P5 FMUL R36, R36, R36 ;  /* 0x000000242424d220 */ /* 0x002fe20000400000 */
[----:B------:R-:W-:-:S06]  /*52e0*/  FSETP.GEU.AND P5, PT, R46, -126, PT ;  /* 0xc2fc00002e00780b */ /* 0x000fcc0003fae000 */
[----:B------:R1:W5:Y:S01]  /*52f0*/  MUFU.EX2 R37, R124 ;  /* 0x0000007c00257308 */ /* 0x0003620000000800 */
[----:B--2---:R-:W-:Y:S01]  /*5300*/  @!P4 FMUL R33, R33, R33 ;  /* 0x000000212121c220 */ /* 0x004fe20000400000 */
[----:B---3--:R-:W-:-:S05]  /*5310*/  FFMA R125, R45, UR38, -R20 ;  /* 0x000000262d7d7c23 */ /* 0x008fca0008000814 */
[----:B------:R-:W-:Y:S01]  /*5320*/  @!P5 FMUL R46, R46, 0.5 ;  /* 0x3f0000002e2ed820 */ /* 0x000fe20000400000 */
[----:B----4-:R-:W-:Y:S01]  /*5330*/  @!P3 FMUL R39, R39, R39 ;  /* 0x000000272727b220 */ /* 0x010fe20000400000 */
[----:B-1----:R-:W-:Y:S01]  /*5340*/  FFMA R124, R44, UR38, -R20 ;  /* 0x000000262c7c7c23 */ /* 0x002fe20008000814 */
[----:B-----5:R-:W-:Y:S01]  /*5350*/  @!P6 FMUL R37, R37, R37 ;  /* 0x000000252525e220 */ /* 0x020fe20000400000 */
[----:B------:R-:W-:Y:S01]  /*5360*/  FSETP.GEU.AND P6, PT, R47, -126, PT ;  /* 0xc2fc00002f00780b */ /* 0x000fe20003fce000 */
[----:B------:R-:W-:Y:S02]  /*5370*/  WARPGROUP.DEPBAR.LE gsb0, 0x0 ;  /* 0x00008000000079c5 */ /* 0x000fe40000010000 */
[----:B------:R-:W-:Y:S01]  /*5380*/  FFMA R25, R43, UR38, -R14 ;  /* 0x000000262b197c23 */ /* 0x000fe2000800080e */
[----:B------:R-:W-:Y:S01]  /*5390*/  FFMA R24, R40, UR38, -R20 ;  /* 0x0000002628187c23 */ /* 0x000fe20008000814 */
[----:B------:R-:W-:-:S08]  /*53a0*/  F2FP.F16.F32.PACK_AB R27, R32, R29 ;  /* 0x0000001d201b723e */ /* 0x000fd000000000ff */
[----:B------:R-:W-:Y:S01]  /*53b0*/  @!P6 FMUL R47, R47, 0.5 ;  /* 0x3f0000002f2fe820 */ /* 0x000fe20000400000 */
[----:B------:R-:W-:Y:S01]  /*53c0*/  F2FP.F16.F32.PACK_AB R26, R37, R36 ;  /* 0x00000024251a723e */ /* 0x000fe200000000ff */
[----:B------:R-:W-:Y:S01]  /*53d0*/  FFMA R43, R41, UR38, -R20 ;  /* 0x00000026292b7c23 */ /* 0x000fe20008000814 */
[----:B------:R-:W-:Y:S01]  /*53e0*/  FSETP.GEU.AND P4, PT, R25, -126, PT ;  /* 0xc2fc00001900780b */ /* 0x000fe20003f8e000 */
[----:B------:R-:W1:Y:S01]  /*53f0*/  MUFU.EX2 R41, R47 ;  /* 0x0000002f00297308 */ /* 0x000e620000000800 */
[----:B------:R-:W-:-:S07]  /*5400*/  FSETP.GEU.AND P3, PT, R24, -126, PT ;  /* 0xc2fc00001800780b */ /* 0x000fce0003f6e000 */
[----:B------:R-:W2:Y:S04]  /*5410*/  MUFU.EX2 R40, R46 ;  /* 0x0000002e00287308 */ /* 0x000ea80000000800 */
[----:B------:R-:W-:Y:S02]  /*5420*/  @!P4 FMUL R25, R25, 0.5 ;  /* 0x3f0000001919c820 */ /* 0x000fe40000400000 */
[----:B------:R-:W-:Y:S02]  /*5430*/  @!P3 FMUL R24, R24, 0.5 ;  /* 0x3f0000001818b820 */ /* 0x000fe40000400000 */
[----:B------:R3:W4:Y:S01]  /*5440*/  MUFU.EX2 R42, R25 ;  /* 0x00000019002a7308 */ /* 0x0007220000000800 */
[----:B-1----:R-:W-:Y:S01]  /*5450*/  @!P6 FMUL R41, R41, R41 ;  /* 0x000000292929e220 */ /* 0x002fe20000400000 */
[----:B------:R-:W-:-:S06]  /*5460*/  FSETP.GEU.AND P6, PT, R125, -126, PT ;  /* 0xc2fc00007d00780b */ /* 0x000fcc0003fce000 */
[----:B------:R1:W5:Y:S01]  /*5470*/  MUFU.EX2 R44, R24 ;  /* 0x00000018002c7308 */ /* 0x0003620000000800 */
[----:B---3--:R-:W-:Y:S01]  /*5480*/  F2FP.F16.F32.PACK_AB R25, R34, R35 ;  /* 0x000000232219723e */ /* 0x008fe200000000ff */
[----:B--2---:R-:W-:Y:S01]  /*5490*/  @!P5 FMUL R40, R40, R40 ;  /* 0x000000282828d220 */ /* 0x004fe20000400000 */
[----:B------:R-:W-:Y:S01]  /*54a0*/  FSETP.GEU.AND P5, PT, R124, -126, PT ;  /* 0xc2fc00007c00780b */ /* 0x000fe20003fae000 */
[----:B------:R-:W-:-:S03]  /*54b0*/  FADD R35, R28, R35 ;  /* 0x000000231c237221 */ /* 0x000fc60000000000 */
[----:B------:R-:W-:Y:S01]  /*54c0*/  @!P6 FMUL R125, R125, 0.5 ;  /* 0x3f0000007d7de820 */ /* 0x000fe20000400000 */
[----:B------:R-:W-:Y:S01]  /*54d0*/  FADD R34, R35, R34 ;  /* 0x0000002223227221 */ /* 0x000fe20000000000 */
[----:B-1----:R-:W-:Y:S01]  /*54e0*/  F2FP.F16.F32.PACK_AB R24, R33, R38 ;  /* 0x000000262118723e */ /* 0x002fe200000000ff */
[----:B----4-:R-:W-:Y:S01]  /*54f0*/  @!P4 FMUL R42, R42, R42 ;  /* 0x0000002a2a2ac220 */ /* 0x010fe20000400000 */
[----:B------:R-:W-:Y:S01]  /*5500*/  FSETP.GEU.AND P4, PT, R43, -126, PT ;  /* 0xc2fc00002b00780b */ /* 0x000fe20003f8e000 */
[----:B------:R1:W2:Y:S01]  /*5510*/  MUFU.EX2 R46, R125 ;  /* 0x0000007d002e7308 */ /* 0x0002a20000000800 */
[----:B------:R-:W-:Y:S01]  /*5520*/  WARPGROUP.ARRIVE ;  /* 0x00000000000079c5 */ /* 0x000fe20000000000 */
[----:B------:R-:W-:Y:S01]  /*5530*/  FADD R29, R34, R29 ;  /* 0x0000001d221d7221 */ /* 0x000fe20000000000 */
[----:B------:R-:W-:Y:S01]  /*5540*/  FADD R38, R123, R38 ;  /* 0x000000267b267221 */ /* 0x000fe20000000000 */
[----:B------:R-:W-:Y:S01]  /*5550*/  @!P5 FMUL R124, R124, 0.5 ;  /* 0x3f0000007c7cd820 */ /* 0x000fe20000400000 */
[----:B-----5:R-:W-:Y:S01]  /*5560*/  @!P3 FMUL R44, R44, R44 ;  /* 0x0000002c2c2cb220 */ /* 0x020fe20000400000 */
[----:B------:R-:W-:Y:S01]  /*5570*/  FADD R32, R29, R32 ;  /* 0x000000201d207221 */ /* 0x000fe20000000000 */
[----:B------:R-:W-:Y:S01]  /*5580*/  HGMMA.64x64x16.F32 R88, R24, gdesc[UR8].tnspB, R88, gsb0 ;  /* 0x40e0000818587df0 */ /* 0x000fe20008000858 */
[----:B------:R3:W4:Y:S01]  /*5590*/  MUFU.EX2 R45, R124 ;  /* 0x0000007c002d7308 */ /* 0x0007220000000800 */
[----:B------:R-:W-:Y:S01]  /*55a0*/  UMOV UR10, UR8 ;  /* 0x00000008000a7c82 */ /* 0x000fe20008000000 */
[----:B------:R-:W-:Y:S01]  /*55b0*/  UMOV UR11, 0x40000040 ;  /* 0x40000040000b7882 */ /* 0x000fe20000000000 */
[----:B------:R-:W-:Y:S01]  /*55c0*/  UIADD3 UR8, UR6, 0x180, URZ ;  /* 0x0000018006087890 */ /* 0x000fe2000fffe03f */
[----:B------:R-:W-:Y:S01]  /*55d0*/  @!P4 FMUL R43, R43, 0.5 ;  /* 0x3f0000002b2bc820 */ /* 0x000fe20000400000 */
[----:B-1----:R-:W-:Y:S01]  /*55e0*/  FFMA R125, R63, UR38, -R14 ;  /* 0x000000263f7d7c23 */ /* 0x002fe2000800080e */
[----:B------:R-:W-:Y:S01]  /*55f0*/  FFMA R63, R56, UR38, -R20 ;  /* 0x00000026383f7c23 */ /* 0x000fe20008000814 */
[----:B------:R-:W-:Y:S01]  /*5600*/  FADD R33, R38, R33 ;  /* 0x0000002126217221 */ /* 0x000fe20000000000 */
[----:B--2---:R-:W-:-:S02]  /*5610*/  @!P6 FMUL R46, R46, R46 ;  /* 0x0000002e2e2ee220 */ /* 0x004fc40000400000 */
[----:B------:R-:W1:Y:S01]  /*5620*/  MUFU.EX2 R43, R43 ;  /* 0x0000002b002b7308 */ /* 0x000e620000000800 */
[----:B---3--:R-:W-:Y:S01]  /*5630*/  FFMA R124, R52, UR38, -R20 ;  /* 0x00000026347c7c23 */ /* 0x008fe20008000814 */
[----:B------:R-:W-:-:S04]  /*5640*/  FADD R36, R33, R36 ;  /* 0x0000002421247221 */ /* 0x000fc80000000000 */
[----:B------:R-:W-:Y:S01]  /*5650*/  FADD R37, R36, R37 ;  /* 0x0000002524257221 */ /* 0x000fe20000000000 */
[----:B----4-:R-:W-:Y:S01]  /*5660*/  @!P5 FMUL R45, R45, R45 ;  /* 0x0000002d2d2dd220 */ /* 0x010fe20000400000 */
[----:B------:R-:W-:Y:S01]  /*5670*/  FSETP.GEU.AND P5, PT, R54, -126, PT ;  /* 0xc2fc00003600780b */ /* 0x000fe20003fae000 */
[----:B-1----:R-:W-:-:S12]  /*5680*/  @!P4 FMUL R43, R43, R43 ;  /* 0x0000002b2b2bc220 */ /* 0x002fd80000400000 */
[----:B------:R-:W-:Y:S01]  /*5690*/  @!P5 FMUL R54, R54, 0.5 ;  /* 0x3f0000003636d820 */ /* 0x000fe20000400000 */
[----:B------:R-:W-:Y:S02]  /*56a0*/  WARPGROUP.DEPBAR.LE gsb0, 0x0 ;  /* 0x00008000000079c5 */ /* 0x000fe40000010000 */
[--C-:B------:R-:W-:Y:S01]  /*56b0*/  FFMA R24, R50, UR38, -R14.reuse ;  /* 0x0000002632187c23 */ /* 0x100fe2000800080e */
[--C-:B------:R-:W-:Y:S01]  /*56c0*/  FFMA R25, R51, UR38, -R14.reuse ;  /* 0x0000002633197c23 */ /* 0x100fe2000800080e */
[----:B------:R-:W-:Y:S01]  /*56d0*/  FFMA R26, R55, UR38, -R14 ;  /* 0x00000026371a7c23 */ /* 0x000fe2000800080e */
[--C-:B------:R-:W-:Y:S01]  /*56e0*/  FFMA R55, R49, UR38, -R20.reuse ;  /* 0x0000002631377c23 */ /* 0x100fe20008000814 */
[----:B------:R-:W-:Y:S01]  /*56f0*/  F2FP.F16.F32.PACK_AB R27, R41, R40 ;  /* 0x00000028291b723e */ /* 0x000fe200000000ff */
[----:B------:R-:W-:Y:S01]  /*5700*/  FFMA R51, R48, UR38, -R20 ;  /* 0x0000002630337c23 */ /* 0x000fe20008000814 */
[----:B------:R-:W-:Y:S01]  /*5710*/  FSETP.GEU.AND P3, PT, R24, -126, PT ;  /* 0xc2fc00001800780b */ /* 0x000fe20003f6e000 */
[----:B------:R-:W1:Y:S01]  /*5720*/  MUFU.EX2 R48, R54 ;  /* 0x0000003600307308 */ /* 0x000e620000000800 */
[----:B------:R-:W-:-:S02]  /*5730*/  FSETP.GEU.AND P4, PT, R25, -126, PT ;  /* 0xc2fc00001900780b */ /* 0x000fc40003f8e000 */
[----:B------:R-:W-:-:S09]  /*5740*/  FSETP.GEU.AND P6, PT, R26, -126, PT ;  /* 0xc2fc00001a00780b */ /* 0x000fd20003fce000 */
[----:B------:R-:W-:Y:S02]  /*5750*/  @!P3 FMUL R24, R24, 0.5 ;  /* 0x3f0000001818b820 */ /* 0x000fe40000400000 */
[----:B------:R-:W-:Y:S02]  /*5760*/  @!P4 FMUL R25, R25, 0.5 ;  /* 0x3f0000001919c820 */ /* 0x000fe40000400000 */
[----:B------:R-:W-:Y:S01]  /*5770*/  @!P6 FMUL R26, R26, 0.5 ;  /* 0x3f0000001a1ae820 */ /* 0x000fe20000400000 */
[----:B------:R2:W3:Y:S01]  /*5780*/  MUFU.EX2 R47, R24 ;  /* 0x00000018002f7308 */ /* 0x0004e20000000800 */
[----:B-1----:R-:W-:Y:S01]  /*5790*/  @!P5 FMUL R48, R48, R48 ;  /* 0x000000303030d220 */ /* 0x002fe20000400000 */
[----:B------:R-:W-:-:S06]  /*57a0*/  FSETP.GEU.AND P5, PT, R124, -126, PT ;  /* 0xc2fc00007c00780b */ /* 0x000fcc0003fae000 */
[----:B------:R1:W4:Y:S01]  /*57b0*/  MUFU.EX2 R50, R25 ;  /* 0x0000001900327308 */ /* 0x0003220000000800 */
[----:B--2---:R-:W-:Y:S01]  /*57c0*/  F2FP.F16.F32.PACK_AB R24, R43, R44 ;  /* 0x0000002c2b18723e */ /* 0x004fe200000000ff */
[----:B------:R-:W-:-:S04]  /*57d0*/  FADD R44, R37, R44 ;  /* 0x0000002c252c7221 */ /* 0x000fc80000000000 */
[----:B------:R-:W-:Y:S01]  /*57e0*/  FADD R44, R44, R43 ;  /* 0x0000002b2c2c7221 */ /* 0x000fe20000000000 */
[----:B------:R-:W-:Y:S01]  /*57f0*/  @!P5 FMUL R124, R124, 0.5 ;  /* 0x3f0000007c7cd820 */ /* 0x000fe20000400000 */
[----:B------:R2:W5:Y:S01]  /*5800*/  MUFU.EX2 R49, R26 ;  /* 0x0000001a00317308 */ /* 0x0005620000000800 */
[----:B-1----:R-:W-:Y:S01]  /*5810*/  F2FP.F16.F32.PACK_AB R25, R42, R39 ;  /* 0x000000272a19723e */ /* 0x002fe200000000ff */
[----:B---3--:R-:W-:Y:S01]  /*5820*/  @!P3 FMUL R47, R47, R47 ;  /* 0x0000002f2f2fb220 */ /* 0x008fe20000400000 */
[----:B------:R-:W-:Y:S01]  /*5830*/  FSETP.GEU.AND P3, PT, R51, -126, PT ;  /* 0xc2fc00003300780b */ /* 0x000fe20003f6e000 */
[----:B------:R-:W-:-:S04]  /*5840*/  FADD R39, R32, R39 ;  /* 0x0000002720277221 */ /* 0x000fc80000000000 */
[----:B------:R1:W3:Y:S01]  /*5850*/  MUFU.EX2 R54, R124 ;  /* 0x0000007c00367308 */ /* 0x0002e20000000800 */
[----:B--2---:R-:W-:Y:S01]  /*5860*/  F2FP.F16.F32.PACK_AB R26, R46, R45 ;  /* 0x0000002d2e1a723e */ /* 0x004fe200000000ff */
[----:B----4-:R-:W-:Y:S01]  /*5870*/  @!P4 FMUL R50, R50, R50 ;  /* 0x000000323232c220 */ /* 0x010fe20000400000 */
[----:B------:R-:W-:Y:S01]  /*5880*/  FSETP.GEU.AND P4, PT, R55, -126, PT ;  /* 0xc2fc00003700780b */ /* 0x000fe20003f8e000 */
[----:B------:R-:W-:Y:S01]  /*5890*/  FADD R39, R39, R42 ;  /* 0x0000002a27277221 */ /* 0x000fe20000000000 */
[----:B------:R-:W-:Y:S01]  /*58a0*/  WARPGROUP.ARRIVE ;  /* 0x00000000000079c5 */ /* 0x000fe20000000000 */
[----:B------:R-:W-:Y:S02]  /*58b0*/  FADD R45, R44, R45 ;  /* 0x0000002d2c2d7221 */ /* 0x000fe40000000000 */
[----:B------:R-:W-:Y:S01]  /*58c0*/  @!P3 FMUL R51, R51, 0.5 ;  /* 0x3f0000003333b820 */ /* 0x000fe20000400000 */
[----:B-----5:R-:W-:Y:S01]  /*58d0*/  @!P6 FMUL R49, R49, R49 ;  /* 0x000000313131e220 */ /* 0x020fe20000400000 */
[----:B------:R-:W-:Y:S01]  /*58e0*/  FSETP.GEU.AND P6, PT, R53, -126, PT ;  /* 0xc2fc00003500780b */ /* 0x000fe20003fce000 */
[----:B------:R-:W-:Y:S01]  /*58f0*/  HGMMA.64x64x16.F32 R88, R24, gdesc[UR8].tnspB, R88, gsb0 ;  /* 0x40e0000818587df0 */ /* 0x000fe20008000858 */
[----:B------:R-:W-:Y:S01]  /*5900*/  UMOV UR10, UR8 ;  /* 0x00000008000a7c82 */ /* 0x000fe20008000000 */
[----:B------:R-:W-:Y:S01]  /*5910*/  UMOV UR11, 0x40000040 ;  /* 0x40000040000b7882 */ /* 0x000fe20000000000 */
[----:B------:R-:W2:Y:S01]  /*5920*/  MUFU.EX2 R51, R51 ;  /* 0x0000003300337308 */ /* 0x000ea20000000800 */
[----:B-1----:R-:W-:Y:S01]  /*5930*/  FFMA R124, R60, UR38, -R20 ;  /* 0x000000263c7c7c23 */ /* 0x002fe20008000814 */
[----:B------:R-:W-:Y:S01]  /*5940*/  @!P4 FMUL R55, R55, 0.5 ;  /* 0x3f0000003737c820 */ /* 0x000fe20000400000 */
[----:B---3--:R-:W-:Y:S01]  /*5950*/  @!P5 FMUL R54, R54, R54 ;  /* 0x000000363636d220 */ /* 0x008fe20000400000 */
[----:B------:R-:W-:Y:S01]  /*5960*/  UIADD3 UR8, UR6, 0x200, URZ ;  /* 0x0000020006087890 */ /* 0x000fe2000fffe03f */
[----:B------:R-:W-:Y:S01]  /*5970*/  FADD R40, R39, R40 ;  /* 0x0000002827287221 */ /* 0x000fe20000000000 */
[----:B------:R-:W-:-:S02]  /*5980*/  FADD R46, R45, R46 ;  /* 0x0000002e2d2e7221 */ /* 0x000fc40000000000 */
[----:B------:R-:W1:Y:S01]  /*5990*/  MUFU.EX2 R52, R55 ;  /* 0x0000003700347308 */ /* 0x000e620000000800 */
[----:B------:R-:W-:Y:S01]  /*59a0*/  @!P6 FMUL R53, R53, 0.5 ;  /* 0x3f0000003535e820 */ /* 0x000fe20000400000 */
[----:B------:R-:W-:Y:S01]  /*59b0*/  FADD R40, R40, R41 ;  /* 0x0000002928287221 */ /* 0x000fe20000000000 */
[----:B--2---:R-:W-:Y:S01]  /*59c0*/  @!P3 FMUL R51, R51, R51 ;  /* 0x000000333333b220 */ /* 0x004fe20000400000 */
[----:B-1----:R-:W-:Y:S01]  /*59d0*/  @!P4 FMUL R52, R52, R52 ;  /* 0x000000343434c220 */ /* 0x002fe20000400000 */
[----:B------:R-:W-:Y:S02]  /*59e0*/  WARPGROUP.DEPBAR.LE gsb0, 0x0 ;  /* 0x00008000000079c5 */ /* 0x000fe40000010000 */
[--C-:B------:R-:W-:Y:S01]  /*59f0*/  FFMA R24, R58, UR38, -R14.reuse ;  /* 0x000000263a187c23 */ /* 0x100fe2000800080e */
[--C-:B------:R-:W-:Y:S01]  /*5a00*/  FFMA R25, R59, UR38, -R14.reuse ;  /* 0x000000263b197c23 */ /* 0x100fe2000800080e */
[----:B------:R-:W-:Y:S01]  /*5a10*/  FFMA R26, R62, UR38, -R14 ;  /* 0x000000263e1a7c23 */ /* 0x000fe2000800080e */
[----:B------:R-:W1:Y:S01]  /*5a20*/  MUFU.EX2 R59, R53 ;  /* 0x00000035003b7308 */ /* 0x000e620000000800 */
[----:B------:R-:W-:Y:S01]  /*5a30*/  F2FP.F16.F32.PACK_AB R27, R49, R48 ;  /* 0x00000030311b723e */ /* 0x000fe200000000ff */
[----:B------:R-:W-:Y:S01]  /*5a40*/  FFMA R62, R57, UR38, -R20 ;  /* 0x00000026393e7c23 */ /* 0x000fe20008000814 */
[----:B------:R-:W-:-:S02]  /*5a50*/  FSETP.GEU.AND P3, PT, R24, -126, PT ;  /* 0xc2fc00001800780b */ /* 0x000fc40003f6e000 */
[----:B------:R-:W-:Y:S02]  /*5a60*/  FSETP.GEU.AND P4, PT, R25, -126, PT ;  /* 0xc2fc00001900780b */ /* 0x000fe40003f8e000 */
[----:B------:R-:W-:-:S09]  /*5a70*/  FSETP.GEU.AND P5, PT, R26, -126, PT ;  /* 0xc2fc00001a00780b */ /* 0x000fd20003fae000 */
[----:B------:R-:W-:Y:S01]  /*5a80*/  @!P3 FMUL R24, R24, 0.5 ;  /* 0x3f0000001818b820 */ /* 0x000fe20000400000 */
[----:B-1----:R-:W-:Y:S01]  /*5a90*/  @!P6 FMUL R59, R59, R59 ;  /* 0x0000003b3b3be220 */ /* 0x002fe20000400000 */
[----:B------:R-:W-:Y:S01]  /*5aa0*/  @!P4 FMUL R25, R25, 0.5 ;  /* 0x3f0000001919c820 */ /* 0x000fe20000400000 */
[C---:B------:R-:W-:Y:S01]  /*5ab0*/  FSETP.GEU.AND P6, PT, R125.reuse, -126, PT ;  /* 0xc2fc00007d00780b */ /* 0x040fe20003fce000 */
[----:B------:R-:W-:Y:S01]  /*5ac0*/  @!P5 FMUL R26, R26, 0.5 ;  /* 0x3f0000001a1ad820 */ /* 0x000fe20000400000 */
[----:B------:R1:W2:Y:S08]  /*5ad0*/  MUFU.EX2 R55, R24 ;  /* 0x0000001800377308 */ /* 0x0002b00000000800 */
[----:B------:R3:W4:Y:S01]  /*5ae0*/  MUFU.EX2 R58, R25 ;  /* 0x00000019003a7308 */ /* 0x0007220000000800 */
[----:B-1----:R-:W-:Y:S01]  /*5af0*/  F2FP.F16.F32.PACK_AB R24, R52, R51 ;  /* 0x000000333418723e */ /* 0x002fe200000000ff */
[----:B------:R-:W-:Y:S01]  /*5b00*/  FADD R51, R46, R51 ;  /* 0x000000332e337221 */ /* 0x000fe20000000000 */
[----:B------:R-:W-:-:S03]  /*5b10*/  @!P6 FMUL R125, R125, 0.5 ;  /* 0x3f0000007d7de820 */ /* 0x000fc60000400000 */
[----:B------:R-:W-:Y:S02]  /*5b20*/  FADD R51, R51, R52 ;  /* 0x0000003433337221 */ /* 0x000fe40000000000 */
[----:B------:R1:W5:Y:S01]  /*5b30*/  MUFU.EX2 R53, R26 ;  /* 0x0000001a00357308 */ /* 0x0003620000000800 */
[----:B---3--:R-:W-:Y:S01]  /*5b40*/  F2FP.F16.F32.PACK_AB R25, R50, R47 ;  /* 0x0000002f3219723e */ /* 0x008fe200000000ff */
[----:B--2---:R-:W-:Y:S01]  /*5b50*/  @!P3 FMUL R55, R55, R55 ;  /* 0x000000373737b220 */ /* 0x004fe20000400000 */
[----:B------:R-:W-:Y:S01]  /*5b60*/  FSETP.GEU.AND P3, PT, R63, -126, PT ;  /* 0xc2fc00003f00780b */ /* 0x000fe20003f6e000 */
[----:B------:R-:W-:-:S04]  /*5b70*/  FADD R47, R40, R47 ;  /* 0x0000002f282f7221 */ /* 0x000fc80000000000 */
[----:B------:R-:W2:Y:S01]  /*5b80*/  MUFU.EX2 R56, R125 ;  /* 0x0000007d00387308 */ /* 0x000ea20000000800 */
[----:B-1----:R-:W-:Y:S01]  /*5b90*/  F2FP.F16.F32.PACK_AB R26, R59, R54 ;  /* 0x000000363b1a723e */ /* 0x002fe200000000ff */
        /* <DEDUP_REMOVED lines=9> */
[----:B------:R1:W3:Y:S01]  /*5c30*/  MUFU.EX2 R57, R63 ;  /* 0x0000003f00397308 */ /* 0x0002e20000000800 */
[----:B------:R-:W-:Y:S01]  /*5c40*/  UMOV UR10, UR8 ;  /* 0x00000008000a7c82 */ /* 0x000fe20008000000 */
[----:B------:R-:W-:Y:S01]  /*5c50*/  UMOV UR11, 0x40000040 ;  /* 0x40000040000b7882 */ /* 0x000fe20000000000 */
[----:B------:R-:W-:Y:S01]  /*5c60*/  UIADD3 UR8, UR6, 0x280, URZ ;  /* 0x0000028006087890 */ /* 0x000fe2000fffe03f */
[----:B------:R-:W-:Y:S01]  /*5c70*/  @!P4 FMUL R62, R62, 0.5 ;  /* 0x3f0000003e3ec820 */ /* 0x000fe20000400000 */
[----:B--2---:R-:W-:Y:S01]  /*5c80*/  @!P6 FMUL R56, R56, R56 ;  /* 0x000000383838e220 */ /* 0x004fe20000400000 */
[----:B------:R-:W-:Y:S01]  /*5c90*/  FADD R48, R47, R48 ;  /* 0x000000302f307221 */ /* 0x000fe20000000000 */
[----:B------:R-:W-:Y:S01]  /*5ca0*/  FADD R54, R54, R59 ;  /* 0x0000003b36367221 */ /* 0x000fe20000000000 */
[----:B------:R-:W2:Y:S01]  /*5cb0*/  MUFU.EX2 R60, R62 ;  /* 0x0000003e003c7308 */ /* 0x000ea20000000800 */
[--C-:B-1----:R-:W-:Y:S01]  /*5cc0*/  FFMA R63, R66, UR38, -R14.reuse ;  /* 0x00000026423f7c23 */ /* 0x102fe2000800080e */
[----:B------:R-:W-:Y:S01]  /*5cd0*/  FFMA R66, R67, UR38, -R14 ;  /* 0x0000002643427c23 */ /* 0x000fe2000800080e */
[----:B------:R-:W-:Y:S01]  /*5ce0*/  @!P5 FMUL R124, R124, 0.5 ;  /* 0x3f0000007c7cd820 */ /* 0x000fe20000400000 */
[----:B------:R-:W-:Y:S01]  /*5cf0*/  FADD R48, R48, R49 ;  /* 0x0000003130307221 */ /* 0x000fe20000000000 */
[----:B---3--:R-:W-:Y:S01]  /*5d00*/  @!P3 FMUL R57, R57, R57 ;  /* 0x000000393939b220 */ /* 0x008fe20000400000 */
[----:B------:R-:W-:Y:S01]  /*5d10*/  FSETP.GEU.AND P3, PT, R63, -126, PT ;  /* 0xc2fc00003f00780b */ /* 0x000fe20003f6e000 */
[----:B--2---:R-:W-:Y:S01]  /*5d20*/  @!P4 FMUL R60, R60, R60 ;  /* 0x0000003c3c3cc220 */ /* 0x004fe20000400000 */
[----:B------:R-:W-:-:S11]  /*5d30*/  FSETP.GEU.AND P4, PT, R66, -126, PT ;  /* 0xc2fc00004200780b */ /* 0x000fd60003f8e000 */
[----:B------:R-:W-:-:S06]  /*5d40*/  @!P3 FMUL R63, R63, 0.5 ;  /* 0x3f0000003f3fb820 */ /* 0x000fcc0000400000 */
[----:B------:R-:W1:Y:S01]  /*5d50*/  MUFU.EX2 R63, R63 ;  /* 0x0000003f003f7308 */ /* 0x000e620000000800 */
[----:B------:R-:W-:-:S07]  /*5d60*/  @!P4 FMUL R66, R66, 0.5 ;  /* 0x3f0000004242c820 */ /* 0x000fce0000400000 */
[----:B------:R-:W2:Y:S01]  /*5d70*/  MUFU.EX2 R66, R66 ;  /* 0x0000004200427308 */ /* 0x000ea20000000800 */
[----:B-1----:R-:W-:Y:S01]  /*5d80*/  @!P3 FMUL R63, R63, R63 ;  /* 0x0000003f3f3fb220 */ /* 0x002fe20000400000 */
[----:B--2---:R-:W-:Y:S01]  /*5d90*/  @!P4 FMUL R66, R66, R66 ;  /* 0x000000424242c220 */ /* 0x004fe20000400000 */
[----:B------:R-:W-:Y:S02]  /*5da0*/  WARPGROUP.DEPBAR.LE gsb0, 0x0 ;  /* 0x00008000000079c5 */ /* 0x000fe40000010000 */
[----:B------:R-:W-:Y:S01]  /*5db0*/  FFMA R24, R61, UR38, -R20 ;  /* 0x000000263d187c23 */ /* 0x000fe20008000814 */
[----:B------:R-:W-:Y:S02]  /*5dc0*/  FFMA R26, R70, UR38, -R14 ;  /* 0x00000026461a7c23 */ /* 0x000fe4000800080e */
[----:B------:R1:W2:Y:S01]  /*5dd0*/  MUFU.EX2 R61, R124 ;  /* 0x0000007c003d7308 */ /* 0x0002a20000000800 */
[----:B------:R-:W-:Y:S01]  /*5de0*/  FFMA R70, R65, UR38, -R20 ;  /* 0x0000002641467c23 */ /* 0x000fe20008000814 */
[----:B------:R-:W-:Y:S01]  /*5df0*/  F2FP.F16.F32.PACK_AB R25, R58, R55 ;  /* 0x000000373a19723e */ /* 0x000fe200000000ff */
[----:B------:R-:W-:Y:S01]  /*5e00*/  FADD R55, R48, R55 ;  /* 0x0000003730377221 */ /* 0x000fe20000000000 */
[----:B------:R-:W-:-:S02]  /*5e10*/  FSETP.GEU.AND P6, PT, R24, -126, PT ;  /* 0xc2fc00001800780b */ /* 0x000fc40003fce000 */
[----:B------:R-:W-:Y:S01]  /*5e20*/  F2FP.F16.F32.PACK_AB R27, R56, R53 ;  /* 0x00000035381b723e */ /* 0x000fe200000000ff */
[----:B------:R-:W-:Y:S01]  /*5e30*/  FADD R58, R55, R58 ;  /* 0x0000003a373a7221 */ /* 0x000fe20000000000 */
[----:B------:R-:W-:Y:S01]  /*5e40*/  FSETP.GEU.AND P4, PT, R70, -126, PT ;  /* 0xc2fc00004600780b */ /* 0x000fe20003f8e000 */
[----:B-1----:R-:W-:Y:S01]  /*5e50*/  FFMA R124, R71, UR38, -R14 ;  /* 0x00000026477c7c23 */ /* 0x002fe2000800080e */
[----:B------:R-:W-:Y:S01]  /*5e60*/  FFMA R71, R64, UR38, -R20 ;  /* 0x0000002640477c23 */ /* 0x000fe20008000814 */
[----:B------:R-:W-:-:S04]  /*5e70*/  FADD R53, R58, R53 ;  /* 0x000000353a357221 */ /* 0x000fc80000000000 */
[----:B------:R-:W-:Y:S01]  /*5e80*/  FSETP.GEU.AND P3, PT, R71, -126, PT ;  /* 0xc2fc00004700780b */ /* 0x000fe20003f6e000 */
[----:B------:R-:W-:Y:S01]  /*5e90*/  FADD R56, R53, R56 ;  /* 0x0000003835387221 */ /* 0x000fe20000000000 */
[----:B------:R-:W-:Y:S01]  /*5ea0*/  @!P6 FMUL R24, R24, 0.5 ;  /* 0x3f0000001818e820 */ /* 0x000fe20000400000 */
[----:B--2---:R-:W-:Y:S01]  /*5eb0*/  @!P5 FMUL R61, R61, R61 ;  /* 0x0000003d3d3dd220 */ /* 0x004fe20000400000 */
[----:B------:R-:W-:Y:S02]  /*5ec0*/  FSETP.GEU.AND P5, PT, R26, -126, PT ;  /* 0xc2fc00001a00780b */ /* 0x000fe40003fae000 */
[----:B------:R1:W2:Y:S01]  /*5ed0*/  MUFU.EX2 R62, R24 ;  /* 0x00000018003e7308 */ /* 0x0002a20000000800 */
[----:B------:R-:W-:-:S06]  /*5ee0*/  @!P4 FMUL R70, R70, 0.5 ;  /* 0x3f0000004646c820 */ /* 0x000fcc0000400000 */
[----:B------:R-:W-:Y:S01]  /*5ef0*/  @!P3 FMUL R71, R71, 0.5 ;  /* 0x3f0000004747b820 */ /* 0x000fe20000400000 */
[----:B-1----:R-:W-:Y:S01]  /*5f00*/  F2FP.F16.F32.PACK_AB R24, R60, R57 ;  /* 0x000000393c18723e */ /* 0x002fe200000000ff */
[----:B------:R-:W-:Y:S02]  /*5f10*/  FADD R57, R54, R57 ;  /* 0x0000003936397221 */ /* 0x000fe40000000000 */
[----:B------:R-:W-:Y:S01]  /*5f20*/  @!P5 FMUL R26, R26, 0.5 ;  /* 0x3f0000001a1ad820 */ /* 0x000fe20000400000 */
[----:B------:R-:W1:Y:S01]  /*5f30*/  MUFU.EX2 R67, R71 ;  /* 0x0000004700437308 */ /* 0x000e620000000800 */
[----:B------:R-:W-:Y:S01]  /*5f40*/  FADD R60, R57, R60 ;  /* 0x0000003c393c7221 */ /* 0x000fe20000000000 */
[----:B--2---:R-:W-:Y:S01]  /*5f50*/  @!P6 FMUL R62, R62, R62 ;  /* 0x0000003e3e3ee220 */ /* 0x004fe20000400000 */
[----:B------:R-:W-:-:S05]  /*5f60*/  FSETP.GEU.AND P6, PT, R124, -126, PT ;  /* 0xc2fc00007c00780b */ /* 0x000fca0003fce000 */
[----:B------:R2:W3:Y:S02]  /*5f70*/  MUFU.EX2 R65, R26 ;  /* 0x0000001a00417308 */ /* 0x0004e40000000800 */
[----:B--2---:R-:W-:Y:S01]  /*5f80*/  F2FP.F16.F32.PACK_AB R26, R62, R61 ;  /* 0x0000003d3e1a723e */ /* 0x004fe200000000ff */
[----:B-1----:R-:W-:-:S05]  /*5f90*/  @!P3 FMUL R67, R67, R67 ;  /* 0x000000434343b220 */ /* 0x002fca0000400000 */
[----:B------:R-:W-:Y:S01]  /*5fa0*/  @!P6 FMUL R124, R124, 0.5 ;  /* 0x3f0000007c7ce820 */ /* 0x000fe20000400000 */
[----:B------:R-:W-:Y:S01]  /*5fb0*/  FADD R61, R60, R61 ;  /* 0x0000003d3c3d7221 */ /* 0x000fe20000000000 */
[----:B------:R-:W-:Y:S02]  /*5fc0*/  WARPGROUP.ARRIVE ;  /* 0x00000000000079c5 */ /* 0x000fe40000000000 */
[----:B------:R1:W2:Y:S01]  /*5fd0*/  MUFU.EX2 R64, R124 ;  /* 0x0000007c00407308 */ /* 0x0002a20000000800 */
[----:B------:R-:W-:Y:S01]  /*5fe0*/  FADD R62, R61, R62 ;  /* 0x0000003e3d3e7221 */ /* 0x000fe20000000000 */
[----:B---3--:R-:W-:Y:S02]  /*5ff0*/  @!P5 FMUL R65, R65, R65 ;  /* 0x000000414141d220 */ /* 0x008fe40000400000 */
[----:B------:R-:W-:Y:S01]  /*6000*/  HGMMA.64x64x16.F32 R88, R24, gdesc[UR8].tnspB, R88, gsb0 ;  /* 0x40e0000818587df0 */ /* 0x000fe20008000858 */
[----:B------:R-:W-:Y:S01]  /*6010*/  UMOV UR10, UR8 ;  /* 0x00000008000a7c82 */ /* 0x000fe20008000000 */
[----:B------:R-:W-:Y:S01]  /*6020*/  UMOV UR11, 0x40000040 ;  /* 0x40000040000b7882 */ /* 0x000fe20000000000 */
[----:B------:R-:W-:Y:S01]  /*6030*/  UIADD3 UR8, UR6, 0x300, URZ ;  /* 0x0000030006087890 */ /* 0x000fe2000fffe03f */
[----:B-1----:R-:W-:Y:S01]  /*6040*/  FFMA R124, R78, UR38, -R14 ;  /* 0x000000264e7c7c23 */ /* 0x002fe2000800080e */
[----:B------:R-:W-:Y:S01]  /*6050*/  FFMA R78, R73, UR38, -R20 ;  /* 0x00000026494e7c23 */ /* 0x000fe20008000814 */
[----:B------:R-:W-:Y:S01]  /*6060*/  UIADD3 UR6, UR6, 0x380, URZ ;  /* 0x0000038006067890 */ /* 0x000fe2000fffe03f */
[----:B--2---:R-:W-:Y:S01]  /*6070*/  @!P6 FMUL R64, R64, R64 ;  /* 0x000000404040e220 */ /* 0x004fe20000400000 */
[----:B------:R-:W-:-:S02]  /*6080*/  WARPGROUP.DEPBAR.LE gsb0, 0x0 ;  /* 0x00008000000079c5 */ /* 0x000fc40000010000 */
[--C-:B------:R-:W-:Y:S01]  /*6090*/  FFMA R24, R68, UR38, -R20.reuse ;  /* 0x0000002644187c23 */ /* 0x100fe20008000814 */
[----:B------:R-:W-:Y:S01]  /*60a0*/  FFMA R25, R69, UR38, -R20 ;  /* 0x0000002645197c23 */ /* 0x000fe20008000814 */
[----:B------:R-:W1:Y:S01]  /*60b0*/  MUFU.EX2 R68, R70 ;  /* 0x0000004600447308 */ /* 0x000e620000000800 */
[--C-:B------:R-:W-:Y:S01]  /*60c0*/  FFMA R26, R74, UR38, -R14.reuse ;  /* 0x000000264a1a7c23 */ /* 0x100fe2000800080e */
[----:B------:R-:W-:Y:S01]  /*60d0*/  F2FP.F16.F32.PACK_AB R27, R64, R65 ;  /* 0x00000041401b723e */ /* 0x000fe200000000ff */
[----:B------:R-:W-:Y:S01]  /*60e0*/  FFMA R74, R75, UR38, -R14 ;  /* 0x000000264b4a7c23 */ /* 0x000fe2000800080e */
[----:B------:R-:W-:Y:S01]  /*60f0*/  FSETP.GEU.AND P5, PT, R24, -126, PT ;  /* 0xc2fc00001800780b */ /* 0x000fe20003fae000 */
[----:B------:R-:W-:Y:S01]  /*6100*/  FFMA R75, R72, UR38, -R20 ;  /* 0x00000026484b7c23 */ /* 0x000fe20008000814 */
[----:B------:R-:W-:Y:S02]  /*6110*/  FSETP.GEU.AND P6, PT, R25, -126, PT ;  /* 0xc2fc00001900780b */ /* 0x000fe40003fce000 */
[----:B------:R-:W-:-:S09]  /*6120*/  FSETP.GEU.AND P3, PT, R26, -126, PT ;  /* 0xc2fc00001a00780b */ /* 0x000fd20003f6e000 */
[----:B------:R-:W-:Y:S01]  /*6130*/  @!P5 FMUL R24, R24, 0.5 ;  /* 0x3f0000001818d820 */ /* 0x000fe20000400000 */
[----:B-1----:R-:W-:Y:S01]  /*6140*/  @!P4 FMUL R68, R68, R68 ;  /* 0x000000444444c220 */ /* 0x002fe20000400000 */
[----:B------:R-:W-:Y:S01]  /*6150*/  @!P6 FMUL R25, R25, 0.5 ;  /* 0x3f0000001919e820 */ /* 0x000fe20000400000 */
[----:B------:R-:W-:Y:S01]  /*6160*/  FSETP.GEU.AND P4, PT, R74, -126, PT ;  /* 0xc2fc00004a00780b */ /* 0x000fe20003f8e000 */
[----:B------:R1:W2:Y:S01]  /*6170*/  MUFU.EX2 R69, R24 ;  /* 0x0000001800457308 */ /* 0x0002a20000000800 */
[----:B------:R-:W-:-:S07]  /*6180*/  @!P3 FMUL R26, R26, 0.5 ;  /* 0x3f0000001a1ab820 */ /* 0x000fce0000400000 */
[----:B------:R3:W4:Y:S01]  /*6190*/  MUFU.EX2 R70, R25 ;  /* 0x0000001900467308 */ /* 0x0007220000000800 */
[----:B-1----:R-:W-:Y:S01]  /*61a0*/  F2FP.F16.F32.PACK_AB R24, R68, R67 ;  /* 0x000000434418723e */ /* 0x002fe200000000ff */
[----:B------:R-:W-:Y:S02]  /*61b0*/  FADD R67, R62, R67 ;  /* 0x000000433e437221 */ /* 0x000fe40000000000 */
[----:B------:R-:W-:Y:S02]  /*61c0*/  @!P4 FMUL R74, R74, 0.5 ;  /* 0x3f0000004a4ac820 */ /* 0x000fe40000400000 */
[----:B------:R-:W-:Y:S02]  /*61d0*/  FADD R68, R67, R68 ;  /* 0x0000004443447221 */ /* 0x000fe40000000000 */
[----:B------:R1:W5:Y:S01]  /*61e0*/  MUFU.EX2 R71, R26 ;  /* 0x0000001a00477308 */ /* 0x0003620000000800 */
[----:B--2---:R-:W-:Y:S01]  /*61f0*/  @!P5 FMUL R69, R69, R69 ;  /* 0x000000454545d220 */ /* 0x004fe20000400000 */
[----:B---3--:R-:W-:Y:S01]  /*6200*/  F2FP.F16.F32.PACK_AB R25, R66, R63 ;  /* 0x0000003f4219723e */ /* 0x008fe200000000ff */
[----:B------:R-:W-:Y:S01]  /*6210*/  FADD R63, R56, R63 ;  /* 0x0000003f383f7221 */ /* 0x000fe20000000000 */
[----:B------:R-:W-:-:S03]  /*6220*/  FSETP.GEU.AND P5, PT, R124, -126, PT ;  /* 0xc2fc00007c00780b */ /* 0x000fc60003fae000 */
[----:B------:R-:W-:Y:S01]  /*6230*/  FADD R66, R63, R66 ;  /* 0x000000423f427221 */ /* 0x000fe20000000000 */
[----:B------:R-:W2:Y:S01]  /*6240*/  MUFU.EX2 R74, R74 ;  /* 0x0000004a004a7308 */ /* 0x000ea20000000800 */
[----:B----4-:R-:W-:Y:S01]  /*6250*/  @!P6 FMUL R70, R70, R70 ;  /* 0x000000464646e220 */ /* 0x010fe20000400000 */
[----:B------:R-:W-:Y:S01]  /*6260*/  FSETP.GEU.AND P6, PT, R79, -126, PT ;  /* 0xc2fc00004f00780b */ /* 0x000fe20003fce000 */
[----:B------:R-:W-:-:S03]  /*6270*/  FADD R65, R66, R65 ;  /* 0x0000004142417221 */ /* 0x000fc60000000000 */
[----:B-1----:R-:W-:Y:S01]  /*6280*/  F2FP.F16.F32.PACK_AB R26, R70, R69 ;  /* 0x00000045461a723e */ /* 0x002fe200000000ff */
[----:B------:R-:W-:Y:S01]  /*6290*/  FADD R69, R68, R69 ;  /* 0x0000004544457221 */ /* 0x000fe20000000000 */
[----:B------:R-:W-:Y:S01]  /*62a0*/  FADD R64, R65, R64 ;  /* 0x0000004041407221 */ /* 0x000fe20000000000 */
[----:B------:R-:W-:Y:S01]  /*62b0*/  @!P5 FMUL R124, R124, 0.5 ;  /* 0x3f0000007c7cd820 */ /* 0x000fe20000400000 */
[----:B------:R-:W-:Y:S01]  /*62c0*/  WARPGROUP.ARRIVE ;  /* 0x00000000000079c5 */ /* 0x000fe20000000000 */
[----:B-----5:R-:W-:Y:S01]  /*62d0*/  @!P3 FMUL R71, R71, R71 ;  /* 0x000000474747b220 */ /* 0x020fe20000400000 */
[----:B------:R-:W-:Y:S01]  /*62e0*/  FSETP.GEU.AND P3, PT, R75, -126, PT ;  /* 0xc2fc00004b00780b */ /* 0x000fe20003f6e000 */
[----:B------:R-:W1:Y:S01]  /*62f0*/  MUFU.EX2 R72, R124 ;  /* 0x0000007c00487308 */ /* 0x000e620000000800 */
[----:B------:R-:W-:Y:S01]  /*6300*/  FADD R70, R69, R70 ;  /* 0x0000004645467221 */ /* 0x000fe20000000000 */
[----:B------:R-:W-:Y:S01]  /*6310*/  @!P6 FMUL R79, R79, 0.5 ;  /* 0x3f0000004f4fe820 */ /* 0x000fe20000400000 */
[----:B------:R-:W-:Y:S01]  /*6320*/  HGMMA.64x64x16.F32 R88, R24, gdesc[UR8].tnspB, R88, gsb0 ;  /* 0x40e0000818587df0 */ /* 0x000fe20008000858 */
[----:B--2---:R-:W-:Y:S01]  /*6330*/  @!P4 FMUL R74, R74, R74 ;  /* 0x0000004a4a4ac220 */ /* 0x004fe20000400000 */
[----:B------:R-:W-:Y:S01]  /*6340*/  FSETP.GEU.AND P4, PT, R78, -126, PT ;  /* 0xc2fc00004e00780b */ /* 0x000fe20003f8e000 */
[----:B------:R-:W-:Y:S01]  /*6350*/  UMOV UR10, UR8 ;  /* 0x00000008000a7c82 */ /* 0x000fe20008000000 */
[----:B------:R-:W-:Y:S01]  /*6360*/  UMOV UR11, 0x40000040 ;  /* 0x40000040000b7882 */ /* 0x000fe20000000000 */
[----:B------:R-:W2:Y:S04]  /*6370*/  MUFU.EX2 R73, R79 ;  /* 0x0000004f00497308 */ /* 0x000ea80000000800 */
[----:B------:R-:W-:Y:S01]  /*6380*/  @!P3 FMUL R75, R75, 0.5 ;  /* 0x3f0000004b4bb820 */ /* 0x000fe20000400000 */
[----:B-1----:R-:W-:-:S05]  /*6390*/  @!P5 FMUL R72, R72, R72 ;  /* 0x000000484848d220 */ /* 0x002fca0000400000 */
[----:B------:R-:W-:Y:S01]  /*63a0*/  @!P4 FMUL R78, R78, 0.5 ;  /* 0x3f0000004e4ec820 */ /* 0x000fe20000400000 */
[----:B------:R-:W1:Y:S01]  /*63b0*/  MUFU.EX2 R75, R75 ;  /* 0x0000004b004b7308 */ /* 0x000e620000000800 */
[----:B--2---:R-:W-:Y:S01]  /*63c0*/  @!P6 FMUL R73, R73, R73 ;  /* 0x000000494949e220 */ /* 0x004fe20000400000 */
[----:B------:R-:W-:Y:S01]  /*63d0*/  FSETP.GEU.AND P6, PT, R77, -126, PT ;  /* 0xc2fc00004d00780b */ /* 0x000fe20003fce000 */
[----:B-1----:R-:W-:Y:S01]  /*63e0*/  @!P3 FMUL R75, R75, R75 ;  /* 0x0000004b4b4bb220 */ /* 0x002fe20000400000 */
[----:B------:R-:W-:-:S11]  /*63f0*/  FSETP.GEU.AND P3, PT, R82, -126, PT ;  /* 0xc2fc00005200780b */ /* 0x000fd60003f6e000 */
[----:B------:R-:W-:-:S04]  /*6400*/  @!P6 FMUL R77, R77, 0.5 ;  /* 0x3f0000004d4de820 */ /* 0x000fc80000400000 */
[----:B------:R-:W1:Y:S01]  /*6410*/  MUFU.EX2 R13, R77 ;  /* 0x0000004d000d7308 */ /* 0x000e620000000800 */
[----:B------:R-:W-:-:S07]  /*6420*/  @!P3 FMUL R82, R82, 0.5 ;  /* 0x3f0000005252b820 */ /* 0x000fce0000400000 */
[----:B------:R-:W2:Y:S01]  /*6430*/  MUFU.EX2 R82, R82 ;  /* 0x0000005200527308 */ /* 0x000ea20000000800 */
[----:B-1----:R-:W-:Y:S01]  /*6440*/  @!P6 FMUL R13, R13, R13 ;  /* 0x0000000d0d0de220 */ /* 0x002fe20000400000 */
[----:B------:R-:W-:Y:S01]  /*6450*/  FSETP.GEU.AND P6, PT, R23, -126, PT ;  /* 0xc2fc00001700780b */ /* 0x000fe20003fce000 */
[----:B--2---:R-:W-:-:S12]  /*6460*/  @!P3 FMUL R82, R82, R82 ;  /* 0x000000525252b220 */ /* 0x004fd80000400000 */
[----:B------:R-:W-:Y:S01]  /*6470*/  @!P6 FMUL R23, R23, 0.5 ;  /* 0x3f0000001717e820 */ /* 0x000fe20000400000 */
[----:B------:R-:W-:-:S05]  /*6480*/  FSETP.GEU.AND P3, PT, R22, -126, PT ;  /* 0xc2fc00001600780b */ /* 0x000fca0003f6e000 */
[----:B------:R-:W1:Y:S01]  /*6490*/  MUFU.EX2 R23, R23 ;  /* 0x0000001700177308 */ /* 0x000e620000000800 */
[----:B------:R-:W-:Y:S02]  /*64a0*/  WARPGROUP.DEPBAR.LE gsb0, 0x0 ;  /* 0x00008000000079c5 */ /* 0x000fe40000010000 */
[----:B------:R-:W-:Y:S01]  /*64b0*/  FFMA R24, R76, UR38, -R20 ;  /* 0x000000264c187c23 */ /* 0x000fe20008000814 */
[----:B------:R-:W-:Y:S01]  /*64c0*/  F2FP.F16.F32.PACK_AB R25, R74, R71 ;  /* 0x000000474a19723e */ /* 0x000fe200000000ff */
[----:B------:R-:W-:Y:S01]  /*64d0*/  FADD R71, R64, R71 ;  /* 0x0000004740477221 */ /* 0x000fe20000000000 */
[----:B------:R-:W-:Y:S02]  /*64e0*/  F2FP.F16.F32.PACK_AB R27, R73, R72 ;  /* 0x00000048491b723e */ /* 0x000fe400000000ff */
[----:B------:R-:W-:Y:S01]  /*64f0*/  FSETP.GEU.AND P5, PT, R24, -126, PT ;  /* 0xc2fc00001800780b */ /* 0x000fe20003fae000 */
[----:B------:R-:W2:Y:S01]  /*6500*/  MUFU.EX2 R76, R78 ;  /* 0x0000004e004c7308 */ /* 0x000ea20000000800 */
[----:B------:R-:W-:Y:S01]  /*6510*/  @!P3 FMUL R22, R22, 0.5 ;  /* 0x3f0000001616b820 */ /* 0x000fe20000400000 */
[----:B------:R-:W-:-:S04]  /*6520*/  FADD R71, R71, R74 ;  /* 0x0000004a47477221 */ /* 0x000fc80000000000 */
[----:B------:R-:W-:Y:S01]  /*6530*/  FADD R72, R71, R72 ;  /* 0x0000004847487221 */ /* 0x000fe20000000000 */
[----:B-1----:R-:W-:Y:S01]  /*6540*/  @!P6 FMUL R23, R23, R23 ;  /* 0x000000171717e220 */ /* 0x002fe20000400000 */
[----:B------:R-:W-:Y:S01]  /*6550*/  FSETP.GEU.AND P6, PT, R31, -126, PT ;  /* 0xc2fc00001f00780b */ /* 0x000fe20003fce000 */
[----:B------:R-:W1:Y:S01]  /*6560*/  MUFU.EX2 R22, R22 ;  /* 0x0000001600167308 */ /* 0x000e620000000800 */
[----:B------:R-:W-:Y:S02]  /*6570*/  FADD R73, R72, R73 ;  /* 0x0000004948497221 */ /* 0x000fe40000000000 */
[----:B------:R-:W-:Y:S01]  /*6580*/  @!P5 FMUL R24, R24, 0.5 ;  /* 0x3f0000001818d820 */ /* 0x000fe20000400000 */
[----:B--2---:R-:W-:-:S04]  /*6590*/  @!P4 FMUL R76, R76, R76 ;  /* 0x0000004c4c4cc220 */ /* 0x004fc80000400000 */
[----:B------:R2:W3:Y:S01]  /*65a0*/  MUFU.EX2 R12, R24 ;  /* 0x00000018000c7308 */ /* 0x0004e20000000800 */
[----:B------:R-:W-:-:S03]  /*65b0*/  FSETP.GEU.AND P4, PT, R83, -126, PT ;  /* 0xc2fc00005300780b */ /* 0x000fc60003f8e000 */
[----:B------:R-:W-:Y:S01]  /*65c0*/  @!P6 FMUL R31, R31, 0.5 ;  /* 0x3f0000001f1fe820 */ /* 0x000fe20000400000 */
[----:B--2---:R-:W-:-:S05]  /*65d0*/  F2FP.F16.F32.PACK_AB R24, R76, R75 ;  /* 0x0000004b4c18723e */ /* 0x004fca00000000ff */
[----:B------:R-:W2:Y:S01]  /*65e0*/  MUFU.EX2 R31, R31 ;  /* 0x0000001f001f7308 */ /* 0x000ea20000000800 */
[----:B-1----:R-:W-:Y:S01]  /*65f0*/  @!P3 FMUL R22, R22, R22 ;  /* 0x000000161616b220 */ /* 0x002fe20000400000 */
[----:B------:R-:W-:Y:S01]  /*6600*/  FADD R75, R70, R75 ;  /* 0x0000004b464b7221 */ /* 0x000fe20000000000 */
[----:B------:R-:W-:Y:S01]  /*6610*/  ISETP.NE.AND P3, PT, R6, 0x4, PT ;  /* 0x000000040600780c */ /* 0x000fe20003f65270 */
[----:B------:R-:W-:Y:S02]  /*6620*/  @!P4 FMUL R83, R83, 0.5 ;  /* 0x3f0000005353c820 */ /* 0x000fe40000400000 */
[----:B------:R-:W-:Y:S01]  /*6630*/  FADD R75, R75, R76 ;  /* 0x0000004c4b4b7221 */ /* 0x000fe20000000000 */
[----:B---3--:R-:W-:Y:S01]  /*6640*/  @!P5 FMUL R12, R12, R12 ;  /* 0x0000000c0c0cd220 */ /* 0x008fe20000400000 */
[----:B------:R-:W-:Y:S01]  /*6650*/  FSETP.GEU.AND P5, PT, R86, -126, PT ;  /* 0xc2fc00005600780b */ /* 0x000fe20003fae000 */
[----:B------:R-:W1:Y:S01]  /*6660*/  MUFU.EX2 R21, R83 ;  /* 0x0000005300157308 */ /* 0x000e620000000800 */
[----:B------:R-:W-:-:S02]  /*6670*/  SEL R6, R6, RZ, P3 ;  /* 0x000000ff06067207 */ /* 0x000fc40001800000 */
[----:B------:R-:W-:Y:S01]  /*6680*/  F2FP.F16.F32.PACK_AB R26, R13, R12 ;  /* 0x0000000c0d1a723e */ /* 0x000fe200000000ff */
[----:B------:R-:W-:-:S03]  /*6690*/  FADD R12, R75, R12 ;  /* 0x0000000c4b0c7221 */ /* 0x000fc60000000000 */
[----:B------:R-:W-:Y:S01]  /*66a0*/  WARPGROUP.ARRIVE ;  /* 0x00000000000079c5 */ /* 0x000fe20000000000 */
[----:B--2---:R-:W-:Y:S01]  /*66b0*/  @!P6 FMUL R31, R31, R31 ;  /* 0x0000001f1f1fe220 */ /* 0x004fe20000400000 */
[----:B------:R-:W-:-:S03]  /*66c0*/  FADD R13, R12, R13 ;  /* 0x0000000d0c0d7221 */ /* 0x000fc60000000000 */
[----:B------:R-:W-:Y:S01]  /*66d0*/  @!P5 FMUL R86, R86, 0.5 ;  /* 0x3f0000005656d820 */ /* 0x000fe20000400000 */
[----:B------:R-:W-:Y:S03]  /*66e0*/  HGMMA.64x64x16.F32 R88, R24, gdesc[UR8].tnspB, R88, gsb0 ;  /* 0x40e0000818587df0 */ /* 0x000fe60008000858 */
[----:B------:R-:W2:Y:S01]  /*66f0*/  MUFU.EX2 R14, R86 ;  /* 0x00000056000e7308 */ /* 0x000ea20000000800 */
[----:B-1----:R-:W-:Y:S01]  /*6700*/  @!P4 FMUL R21, R21, R21 ;  /* 0x000000151515c220 */ /* 0x002fe20000400000 */
[----:B------:R-:W-:-:S13]  /*6710*/  FSETP.GEU.AND P4, PT, R81, -126, PT ;  /* 0xc2fc00005100780b */ /* 0x000fda0003f8e000 */
[----:B------:R-:W-:Y:S01]  /*6720*/  @!P4 FMUL R81, R81, 0.5 ;  /* 0x3f0000005151c820 */ /* 0x000fe20000400000 */
[----:B--2---:R-:W-:Y:S01]  /*6730*/  @!P5 FMUL R14, R14, R14 ;  /* 0x0000000e0e0ed220 */ /* 0x004fe20000400000 */
[C---:B------:R-:W-:Y:S02]  /*6740*/  FSETP.GEU.AND P5, PT, R85.reuse, -126, PT ;  /* 0xc2fc00005500780b */ /* 0x040fe40003fae000 */
[----:B------:R-:W1:Y:S11]  /*6750*/  MUFU.EX2 R29, R81 ;  /* 0x00000051001d7308 */ /* 0x000e760000000800 */
[----:B------:R-:W-:-:S04]  /*6760*/  @!P5 FMUL R85, R85, 0.5 ;  /* 0x3f0000005555d820 */ /* 0x000fc80000400000 */
[----:B------:R-:W2:Y:S01]  /*6770*/  MUFU.EX2 R20, R85 ;  /* 0x0000005500147308 */ /* 0x000ea20000000800 */
[----:B-1----:R-:W-:Y:S01]  /*6780*/  @!P4 FMUL R29, R29, R29 ;  /* 0x0000001d1d1dc220 */ /* 0x002fe20000400000 */
[----:B------:R-:W-:-:S04]  /*6790*/  ISETP.NE.AND P4, PT, R15, 0x4, PT ;  /* 0x000000040f00780c */ /* 0x000fc80003f85270 */
[----:B------:R-:W-:Y:S01]  /*67a0*/  SEL R15, R15, RZ, P4 ;  /* 0x000000ff0f0f7207 */ /* 0x000fe20002000000 */
[----:B--2---:R-:W-:Y:S01]  /*67b0*/  @!P5 FMUL R20, R20, R20 ;  /* 0x000000141414d220 */ /* 0x004fe20000400000 */
[----:B------:R-:W-:Y:S02]  /*67c0*/  WARPGROUP.DEPBAR.LE gsb0, 0x0 ;  /* 0x00008000000079c5 */ /* 0x000fe40000010000 */
[----:B------:R-:W-:Y:S01]  /*67d0*/  F2FP.F16.F32.PACK_AB R25, R21, R82 ;  /* 0x000000521519723e */ /* 0x000fe200000000ff */
[----:B------:R-:W-:Y:S01]  /*67e0*/  FADD R82, R73, R82 ;  /* 0x0000005249527221 */ /* 0x000fe20000000000 */
[----:B------:R-:W-:Y:S02]  /*67f0*/  F2FP.F16.F32.PACK_AB R27, R23, R14 ;  /* 0x0000000e171b723e */ /* 0x000fe400000000ff */
[----:B------:R-:W-:Y:S01]  /*6800*/  F2FP.F16.F32.PACK_AB R24, R29, R22 ;  /* 0x000000161d18723e */ /* 0x000fe200000000ff */
[----:B------:R-:W-:Y:S01]  /*6810*/  FADD R22, R13, R22 ;  /* 0x000000160d167221 */ /* 0x000fe20000000000 */
[----:B------:R-:W-:Y:S01]  /*6820*/  F2FP.F16.F32.PACK_AB R26, R20, R31 ;  /* 0x0000001f141a723e */ /* 0x000fe200000000ff */
[----:B------:R-:W-:-:S02]  /*6830*/  FADD R21, R82, R21 ;  /* 0x0000001552157221 */ /* 0x000fc40000000000 */
[----:B------:R-:W-:Y:S01]  /*6840*/  FADD R22, R22, R29 ;  /* 0x0000001d16167221 */ /* 0x000fe20000000000 */
[----:B------:R-:W-:Y:S01]  /*6850*/  WARPGROUP.ARRIVE ;  /* 0x00000000000079c5 */ /* 0x000fe20000000000 */
[----:B------:R-:W-:Y:S01]  /*6860*/  FADD R12, R21, R14 ;  /* 0x0000000e150c7221 */ /* 0x000fe20000000000 */
[----:B------:R-:W-:Y:S01]  /*6870*/  SEL R14, RZ, 0x1, P4 ;  /* 0x00000001ff0e7807 */ /* 0x000fe20002000000 */
[----:B------:R-:W-:Y:S02]  /*6880*/  FADD R13, R22, R31 ;  /* 0x0000001f160d7221 */ /* 0x000fe40000000000 */
[----:B------:R-:W-:Y:S01]  /*6890*/  FADD R12, R12, R23 ;  /* 0x000000170c0c7221 */ /* 0x000fe20000000000 */
[----:B------:R-:W-:Y:S01]  /*68a0*/  HGMMA.64x64x16.F32 R88, R24, gdesc[UR4].tnspB, R88, gsb0 ;  /* 0x40e0000418587df0 */ /* 0x000fe20008000858 */
[----:B------:R-:W-:Y:S01]  /*68b0*/  LOP3.LUT R3, R3, R14, RZ, 0x3c, !PT ;  /* 0x0000000e03037212 */ /* 0x000fe200078e3cff */
[----:B------:R-:W-:Y:S01]  /*68c0*/  FADD R13, R13, R20 ;  /* 0x000000140d0d7221 */ /* 0x000fe20000000000 */
[----:B------:R-:W-:-:S02]  /*68d0*/  WARPGROUP.DEPBAR.LE gsb0, 0x0 ;  /* 0x00008000000079c5 */ /* 0x000fc40000010000 */
[C---:B------:R-:W-:Y:S02]  /*68e0*/  IMAD R24, R6.reuse, 0x8, R11 ;  /* 0x0000000806187824 */ /* 0x040fe400078e020b */
[----:B------:R-:W-:-:S03]  /*68f0*/  VIADD R6, R6, 0x1 ;  /* 0x0000000106067836 */ /* 0x000fc60000000000 */
[----:B------:R-:W-:Y:S02]  /*6900*/  PRMT R24, RZ, 0x654, R24 ;  /* 0x00000654ff187816 */ /* 0x000fe40000000018 */
[C---:B------:R-:W-:Y:S02]  /*6910*/  ISETP.NE.AND P3, PT, R6.reuse, 0x4, PT ;  /* 0x000000040600780c */ /* 0x040fe40003f65270 */
[----:B------:R1:W-:Y:S02]  /*6920*/  SYNCS.ARRIVE.TRANS64.RED.A1T0 RZ, [R24+URZ], RZ ;  /* 0x000000ff18ff79a7 */ /* 0x0003e4000810043f */
[----:B------:R-:W-:Y:S01]  /*6930*/  SEL R6, R6, RZ, P3 ;  /* 0x000000ff06067207 */ /* 0x000fe20001800000 */
[----:B------:R-:W-:Y:S08]  /*6940*/  @P2 BRA `(.L_x_31) ;  /* 0x0000000000982947 */ /* 0x000ff00003800000 */
[----:B------:R-:W-:Y:S01]  /*6950*/  ISETP.LT.OR P2, PT, R7, 0x1, !P0 ;  /* 0x000000010700780c */ /* 0x000fe20004741670 */
[----:B------:R-:W-:-:S12]  /*6960*/  BSSY B0, `(.L_x_32) ;  /* 0x0000023000007945 */ /* 0x000fd80003800000 */
[----:B------:R-:W-:Y:S05]  /*6970*/  @P2 BRA `(.L_x_33) ;  /* 0x0000000000842947 */ /* 0x000fea0003800000 */
[----:B------:R-:W-:Y:S02]  /*6980*/  LEA R14, R5, R2, 0x3 ;  /* 0x00000002050e7211 */ /* 0x000fe400078e18ff */
[----:B------:R-:W-:Y:S02]  /*6990*/  SHF.L.U32 R21, R4, 0x1f, RZ ;  /* 0x0000001f04157819 */ /* 0x000fe400000006ff */
[----:B------:R-:W-:Y:S02]  /*69a0*/  ISETP.NE.AND P3, PT, R0, RZ, PT ;  /* 0x000000ff0000720c */ /* 0x000fe40003f65270 */
[----:B------:R-:W2:Y:S02]  /*69b0*/  SYNCS.PHASECHK.TRANS64.TRYWAIT P2, [R14+URZ+0x12020], R21 ;  /* 0x012020150e0075a7 */ /* 0x000ea4000804017f */
[----:B--2---:R-:W-:Y:S09]  /*69c0*/  @!P2 BRA `(.L_x_34) ;  /* 0x0000004c00c4a947 */ /* 0x004ff20003800000 */
.L_x_83:
[----:B------:R-:W-:Y:S05]  /*69d0*/  @P3 BRA `(.L_x_35) ;  /* 0x0000000000143947 */ /* 0x000fea0003800000 */
[----:B------:R-:W-:Y:S01]  /*69e0*/  LOP3.LUT P2, RZ, R16, 0x1f, RZ, 0xc0, !PT ;  /* 0x0000001f10ff7812 */ /* 0x000fe2000784c0ff */
[----:B--2---:R-:W-:-:S04]  /*69f0*/  IMAD.MOV.U32 R21, RZ, RZ, 0x4000 ;  /* 0x00004000ff157424 */ /* 0x004fc800078e00ff */
[----:B------:R3:W-:Y:S08]  /*6a00*/  SYNCS.ARRIVE.TRANS64 RZ, [R14+URZ+0x12000], R21 ;  /* 0x012000150eff79a7 */ /* 0x0007f0000800003f */
[----:B------:R-:W-:Y:S05]  /*6a10*/  @!P2 BRA `(.L_x_35) ;  /* 0x000000000004a947 */ /* 0x000fea0003800000 */
[----:B------:R-:W-:Y:S01]  /*6a20*/  BPT.TRAP 0x1 ;  /* 0x000000040000795c */ /* 0x000fe20000300000 */
.L_x_35:
        /* <DEDUP_REMOVED lines=9> */
[----:B------:R-:W-:Y:S01]  /*6ac0*/  UMOV UR12, UR36 ;  /* 0x00000024000c7c82 */ /* 0x000fe20008000000 */
[----:B------:R-:W-:Y:S01]  /*6ad0*/  UMOV UR13, UR37 ;  /* 0x00000025000d7c82 */ /* 0x000fe20008000000 */
[----:B------:R-:W-:Y:S01]  /*6ae0*/  VIADD R5, R5, 0x1 ;  /* 0x0000000105057836 */ /* 0x000fe20000000000 */
[----:B------:R-:W-:-:S03]  /*6af0*/  IADD3 R8, R8, 0x1, RZ ;  /* 0x0000000108087810 */ /* 0x000fc60007ffe0ff */
[----:B------:R-:W-:Y:S01]  /*6b00*/  USHF.L.U32 UR11, UR11, 0x7, URZ ;  /* 0x000000070b0b7899 */ /* 0x000fe2000800063f */
[C---:B------:R-:W-:Y:S01]  /*6b10*/  ISETP.NE.AND P2, PT, R5.reuse, 0x4, PT ;  /* 0x000000040500780c */ /* 0x040fe20003f45270 */
[----:B------:R-:W-:Y:S02]  /*6b20*/  UIADD3 UR9, UR9, 0x12000, URZ ;  /* 0x0001200009097890 */ /* 0x000fe4000fffe03f */
[----:B------:R-:W-:Y:S01]  /*6b30*/  UIADD3 UR8, UR8, 0x2000, URZ ;  /* 0x0000200008087890 */ /* 0x000fe2000fffe03f */
[----:B--23--:R-:W-:Y:S02]  /*6b40*/  SEL R21, RZ, 0x1, P2 ;  /* 0x00000001ff157807 */ /* 0x00cfe40001000000 */
[----:B------:R-:W-:Y:S02]  /*6b50*/  SEL R5, R5, RZ, P2 ;  /* 0x000000ff05057207 */ /* 0x000fe40001000000 */
[----:B------:R-:W-:-:S04]  /*6b60*/  LOP3.LUT R4, R4, R21, RZ, 0x3c, !PT ;  /* 0x0000001504047212 */ /* 0x000fc800078e3cff */
[----:B------:R2:W-:Y:S02]  /*6b70*/  UTMALDG.4D [UR8], [UR6], desc[UR18] ;  /* 0x00001208060075b4 */ /* 0x0005e40008019000 */
[----:B--2---:R-:W-:Y:S01]  /*6b80*/  NOP ;  /* 0x0000000000007918 */ /* 0x004fe20000000000 */
.L_x_33:
[----:B------:R-:W-:Y:S05]  /*6b90*/  BSYNC B0 ;  /* 0x0000000000007941 */ /* 0x000fea0003800000 */
.L_x_32:
[----:B------:R-:W-:-:S07]  /*6ba0*/  VIADD R7, R7, 0xffffffff ;  /* 0xffffffff07077836 */ /* 0x000fce0000000000 */
.L_x_31:
[----:B------:R-:W-:Y:S01]  /*6bb0*/  IADD3 R10, R10, 0x80, RZ ;  /* 0x000000800a0a7810 */ /* 0x000fe20007ffe0ff */
[----:B------:R-:W-:Y:S01]  /*6bc0*/  IMAD.MOV.U32 R23, RZ, RZ, R19 ;  /* 0x000000ffff177224 */ /* 0x000fe200078e0013 */
[----:B------:R-:W-:Y:S01]  /*6bd0*/  MOV R21, R18 ;  /* 0x0000001200157202 */ /* 0x000fe20000000f00 */
[----:B------:R-:W-:Y:S06]  /*6be0*/  @P1 BRA `(.L_x_36) ;  /* 0xffffffd000c41947 */ /* 0x000fec000383ffff */
.L_x_24:
[----:B------:R-:W-:-:S13]  /*6bf0*/  ISETP.GE.AND P1, PT, R17, 0x1, PT ;  /* 0x000000011100780c */ /* 0x000fda0003f26270 */
[----:B------:R-:W-:Y:S05]  /*6c00*/  @!P1 BRA `(.L_x_37) ;  /* 0x0000003400a09947 */ /* 0x000fea0003800000 */
[----:B------:R-:W-:Y:S01]  /*6c10*/  IMAD.MOV.U32 R21, RZ, RZ, R19 ;  /* 0x000000ffff157224 */ /* 0x000fe200078e0013 */
[----:B------:R-:W-:Y:S02]  /*6c20*/  MOV R20, R18 ;  /* 0x0000001200147202 */ /* 0x000fe40000000f00 */
[----:B------:R-:W-:-:S07]  /*6c30*/  LOP3.LUT R14, R16, 0x1f, RZ, 0xc0, !PT ;  /* 0x0000001f100e7812 */ /* 0x000fce00078ec0ff */
.L_x_50:
[----:B------:R-:W-:Y:S01]  /*6c40*/  IMAD R19, R15, 0x8, R2 ;  /* 0x000000080f137824 */ /* 0x000fe200078e0202 */
[----:B------:R-:W-:-:S07]  /*6c50*/  SHF.L.U32 R18, R3, 0x1f, RZ ;  /* 0x0000001f03127819 */ /* 0x000fce00000006ff */
[----:B------:R-:W-:Y:S05]  /*6c60*/  YIELD ;  /* 0x0000000000007946 */ /* 0x000fea0003800000 */
[----:B------:R-:W2:Y:S02]  /*6c70*/  SYNCS.PHASECHK.TRANS64.TRYWAIT P1, [R19+URZ+0x12000], R18 ;  /* 0x01200012130075a7 */ /* 0x000ea4000802017f */
[----:B--2---:R-:W-:Y:S05]  /*6c80*/  @!P1 BRA `(.L_x_38) ;  /* 0x0000004c00289947 */ /* 0x004fea0003800000 */
.L_x_84:
[----:B------:R-:W-:Y:S05]  /*6c90*/  WARPSYNC.ALL ;  /* 0x0000000000007948 */ /* 0x000fea0003800000 */
[----:B-1----:R-:W-:Y:S01]  /*6ca0*/  LEA R22, R15, UR28, 0xa ;  /* 0x0000001c0f167c11 */ /* 0x002fe2000f8e50ff */
[----:B------:R-:W-:Y:S01]  /*6cb0*/  WARPGROUP.ARRIVE ;  /* 0x00000000000079c5 */ /* 0x000fe20000000000 */
[----:B------:R-:W-:Y:S02]  /*6cc0*/  MOV R23, 0x40000040 ;  /* 0x4000004000177802 */ /* 0x000fe40000000f00 */
[C---:B------:R-:W-:Y:S01]  /*6cd0*/  R2UR UR26, R22.reuse ;  /* 0x00000000161a72ca */ /* 0x040fe200000e0000 */
[----:B--2---:R-:W-:Y:S01]  /*6ce0*/  VIADD R18, R22, 0x2 ;  /* 0x0000000216127836 */ /* 0x004fe20000000000 */
[----:B------:R-:W-:-:S02]  /*6cf0*/  R2UR UR27, R23 ;  /* 0x00000000171b72ca */ /* 0x000fc400000e0000 */
[----:B------:R-:W-:Y:S02]  /*6d00*/  MOV R19, 0x40000040 ;  /* 0x4000004000137802 */ /* 0x000fe40000000f00 */
[----:B------:R-:W-:Y:S01]  /*6d10*/  R2UR UR6, R18 ;  /* 0x00000000120672ca */ /* 0x000fe200000e0000 */
[C---:B------:R-:W-:Y:S01]  /*6d20*/  VIADD R18, R22.reuse, 0x4 ;  /* 0x0000000416127836 */ /* 0x040fe20000000000 */
[----:B------:R-:W-:Y:S01]  /*6d30*/  R2UR UR7, R19 ;  /* 0x00000000130772ca */ /* 0x000fe200000e0000 */
[----:B------:R-:W-:Y:S01]  /*6d40*/  VIADD R22, R22, 0x6 ;  /* 0x0000000616167836 */ /* 0x000fe20000000000 */
[----:B------:R-:W-:Y:S02]  /*6d50*/  MOV R19, 0x40000040 ;  /* 0x4000004000137802 */ /* 0x000fe40000000f00 */
[----:B------:R-:W-:Y:S02]  /*6d60*/  R2UR UR18, R18 ;  /* 0x00000000121272ca */ /* 0x000fe400000e0000 */
[----:B------:R-:W-:Y:S01]  /*6d70*/  R2UR UR19, R19 ;  /* 0x00000000131372ca */ /* 0x000fe200000e0000 */
[----:B------:R-:W-:Y:S01]  /*6d80*/  HGMMA.64x128x16.F32 R24, gdesc[UR24], RZ, !UPT, gsb0 ;  /* 0x01e00000181879f0 */ /* 0x000fe2000c0008ff */
[----:B------:R-:W-:-:S02]  /*6d90*/  MOV R23, 0x40000040 ;  /* 0x4000004000177802 */ /* 0x000fc40000000f00 */
[----:B------:R-:W-:Y:S02]  /*6da0*/  R2UR UR22, R22 ;  /* 0x00000000161672ca */ /* 0x000fe400000e0000 */
[----:B------:R-:W-:Y:S02]  /*6db0*/  R2UR UR23, R23 ;  /* 0x00000000171772ca */ /* 0x000fe400000e0000 */
[----:B------:R-:W-:Y:S01]  /*6dc0*/  ISETP.NE.AND P1, PT, R9, RZ, PT ;  /* 0x000000ff0900720c */ /* 0x000fe20003f25270 */
[----:B------:R-:W-:Y:S02]  /*6dd0*/  WARPGROUP.DEPBAR.LE gsb0, 0x0 ;  /* 0x00008000000079c5 */ /* 0x000fe40000010000 */
[----:B------:R-:W-:-:S06]  /*6de0*/  WARPGROUP.ARRIVE ;  /* 0x00000000000079c5 */ /* 0x000fcc0000000000 */
        /* <DEDUP_REMOVED lines=11> */
[----:B------:R-:W-:Y:S01]  /*6ea0*/  IMAD R18, R5, 0x8, R2 ;  /* 0x0000000805127824 */ /* 0x000fe200078e0202 */
[----:B------:R-:W-:Y:S02]  /*6eb0*/  SHF.L.U32 R19, R4, 0x1f, RZ ;  /* 0x0000001f04137819 */ /* 0x000fe400000006ff */
[----:B------:R-:W-:Y:S02]  /*6ec0*/  ISETP.NE.AND P3, PT, R0, RZ, PT ;  /* 0x000000ff0000720c */ /* 0x000fe40003f65270 */
[----:B------:R-:W1:Y:S02]  /*6ed0*/  SYNCS.PHASECHK.TRANS64.TRYWAIT P2, [R18+URZ+0x12020], R19 ;  /* 0x01202013120075a7 */ /* 0x000e64000804017f */
[----:B-1----:R-:W-:Y:S09]  /*6ee0*/  @!P2 BRA `(.L_x_41) ;  /* 0x0000004800a4a947 */ /* 0x002ff20003800000 */
.L_x_85:
[----:B------:R-:W-:Y:S05]  /*6ef0*/  @P3 BRA `(.L_x_42) ;  /* 0x0000000000143947 */ /* 0x000fea0003800000 */
[----:B------:R-:W-:Y:S02]  /*6f00*/  ISETP.NE.AND P2, PT, R14, RZ, PT ;  /* 0x000000ff0e00720c */ /* 0x000fe40003f45270 */
[----:B-1----:R-:W-:-:S04]  /*6f10*/  MOV R19, 0x4000 ;  /* 0x0000400000137802 */ /* 0x002fc80000000f00 */
[----:B------:R2:W-:Y:S07]  /*6f20*/  SYNCS.ARRIVE.TRANS64 RZ, [R18+URZ+0x12000], R19 ;  /* 0x0120001312ff79a7 */ /* 0x0005ee000800003f */
[----:B------:R-:W-:Y:S05]  /*6f30*/  @!P2 BRA `(.L_x_42) ;  /* 0x000000000004a947 */ /* 0x000fea0003800000 */
[----:B------:R-:W-:Y:S01]  /*6f40*/  BPT.TRAP 0x1 ;  /* 0x000000040000795c */ /* 0x000fe20000300000 */
.L_x_42:
[----:B-12---:R-:W-:Y:S01]  /*6f50*/  IMAD R19, R5, 0x4000, R2 ;  /* 0x0000400005137824 */ /* 0x006fe200078e0202 */
        /* <DEDUP_REMOVED lines=10> */
[----:B------:R-:W-:Y:S01]  /*7000*/  UMOV UR12, UR36 ;  /* 0x00000024000c7c82 */ /* 0x000fe20008000000 */
[----:B------:R-:W-:Y:S01]  /*7010*/  UMOV UR13, UR37 ;  /* 0x00000025000d7c82 */ /* 0x000fe20008000000 */
[----:B------:R-:W-:Y:S01]  /*7020*/  ISETP.NE.AND P2, PT, R5, 0x4, PT ;  /* 0x000000040500780c */ /* 0x000fe20003f45270 */
[----:B------:R-:W-:-:S02]  /*7030*/  USHF.L.U32 UR11, UR11, 0x7, URZ ;  /* 0x000000070b0b7899 */ /* 0x000fc4000800063f */
[----:B------:R-:W-:Y:S01]  /*7040*/  UIADD3 UR9, UR9, 0x12000, URZ ;  /* 0x0001200009097890 */ /* 0x000fe2000fffe03f */
[----:B------:R-:W-:Y:S01]  /*7050*/  SEL R19, RZ, 0x1, P2 ;  /* 0x00000001ff137807 */ /* 0x000fe20001000000 */
[----:B------:R-:W-:Y:S01]  /*7060*/  UIADD3 UR8, UR8, 0x2000, URZ ;  /* 0x0000200008087890 */ /* 0x000fe2000fffe03f */
[----:B------:R-:W-:Y:S02]  /*7070*/  SEL R5, R5, RZ, P2 ;  /* 0x000000ff05057207 */ /* 0x000fe40001000000 */
[----:B------:R-:W-:-:S06]  /*7080*/  LOP3.LUT R4, R4, R19, RZ, 0x3c, !PT ;  /* 0x0000001304047212 */ /* 0x000fcc00078e3cff */
[----:B------:R1:W-:Y:S02]  /*7090*/  UTMALDG.4D [UR8], [UR6], desc[UR18] ;  /* 0x00001208060075b4 */ /* 0x0003e40008019000 */
[----:B-1----:R-:W-:Y:S01]  /*70a0*/  NOP ;  /* 0x0000000000007918 */ /* 0x002fe20000000000 */
.L_x_40:
[----:B------:R-:W-:-:S07]  /*70b0*/  VIADD R7, R7, 0xffffffff ;  /* 0xffffffff07077836 */ /* 0x000fce0000000000 */
.L_x_39:
[----:B------:R-:W-:Y:S01]  /*70c0*/  IADD3 R15, R15, 0x1, RZ ;  /* 0x000000010f0f7810 */ /* 0x000fe20007ffe0ff */
[----:B------:R-:W-:Y:S05]  /*70d0*/  WARPSYNC.ALL ;  /* 0x0000000000007948 */ /* 0x000fea0003800000 */
[----:B------:R-:W-:-:S04]  /*70e0*/  ISETP.NE.AND P2, PT, R15, 0x4, PT ;  /* 0x000000040f00780c */ /* 0x000fc80003f45270 */
[----:B------:R-:W-:Y:S02]  /*70f0*/  SEL R18, RZ, 0x1, P2 ;  /* 0x00000001ff127807 */ /* 0x000fe40001000000 */
[----:B------:R-:W-:Y:S02]  /*7100*/  SEL R15, R15, RZ, P2 ;  /* 0x000000ff0f0f7207 */ /* 0x000fe40001000000 */
[----:B------:R-:W-:Y:S01]  /*7110*/  LOP3.LUT R3, R3, R18, RZ, 0x3c, !PT ;  /* 0x0000001203037212 */ /* 0x000fe200078e3cff */
[C---:B------:R-:W-:Y:S01]  /*7120*/  VIADD R18, R10.reuse, 0x1 ;  /* 0x000000010a127836 */ /* 0x040fe20000000000 */
[C---:B------:R-:W-:Y:S01]  /*7130*/  ISETP.GE.AND P2, PT, R10.reuse, UR29, PT ;  /* 0x0000001d0a007c0c */ /* 0x040fe2000bf46270 */
[C---:B------:R-:W-:Y:S01]  /*7140*/  VIADD R22, R10.reuse, 0x9 ;  /* 0x000000090a167836 */ /* 0x040fe20000000000 */
[----:B------:R-:W-:Y:S01]  /*7150*/  IADD3 R19, R10, 0x8, RZ ;  /* 0x000000080a137810 */ /* 0x000fe20007ffe0ff */
[----:B------:R-:W-:Y:S01]  /*7160*/  BSSY B0, `(.L_x_43) ;  /* 0x00000e0000007945 */ /* 0x000fe20003800000 */
[----:B------:R-:W-:-:S02]  /*7170*/  ISETP.GE.AND P4, PT, R18, UR29, PT ;  /* 0x0000001d12007c0c */ /* 0x000fc4000bf86270 */
[----:B------:R-:W-:Y:S02]  /*7180*/  IADD3 R18, R10, 0x10, RZ ;  /* 0x000000100a127810 */ /* 0x000fe40007ffe0ff */
[----:B------:R-:W-:Y:S02]  /*7190*/  FSEL R24, R24, -INF , !P2 ;  /* 0xff80000018187808 */ /* 0x000fe40005000000 */
[----:B------:R-:W-:Y:S01]  /*71a0*/  ISETP.GE.AND P5, PT, R18, UR29, PT ;  /* 0x0000001d12007c0c */ /* 0x000fe2000bfa6270 */
[----:B------:R-:W-:Y:S01]  /*71b0*/  VIADD R18, R10, 0x11 ;  /* 0x000000110a127836 */ /* 0x000fe20000000000 */
[----:B------:R-:W-:Y:S01]  /*71c0*/  FSEL R23, R26, -INF , !P2 ;  /* 0xff8000001a177808 */ /* 0x000fe20005000000 */
[----:B------:R-:W-:Y:S01]  /*71d0*/  VIADD R26, R10, 0x49 ;  /* 0x000000490a1a7836 */ /* 0x000fe20000000000 */
[----:B------:R-:W-:Y:S02]  /*71e0*/  ISETP.GE.AND P3, PT, R19, UR29, PT ;  /* 0x0000001d13007c0c */ /* 0x000fe4000bf66270 */
[----:B------:R-:W-:Y:S01]  /*71f0*/  ISETP.GE.AND P2, PT, R18, UR29, PT ;  /* 0x0000001d12007c0c */ /* 0x000fe2000bf46270 */
[----:B------:R-:W-:Y:S01]  /*7200*/  VIADD R18, R10, 0x19 ;  /* 0x000000190a127836 */ /* 0x000fe20000000000 */
[----:B------:R-:W-:-:S02]  /*7210*/  FSEL R28, R28, -INF , !P3 ;  /* 0xff8000001c1c7808 */ /* 0x000fc40005800000 */
[----:B------:R-:W-:Y:S02]  /*7220*/  FSEL R30, R30, -INF , !P3 ;  /* 0xff8000001e1e7808 */ /* 0x000fe40005800000 */
[----:B------:R-:W-:Y:S02]  /*7230*/  IADD3 R19, R10, 0x18, RZ ;  /* 0x000000180a137810 */ /* 0x000fe40007ffe0ff */
[----:B------:R-:W-:Y:S01]  /*7240*/  ISETP.GE.AND P3, PT, R18, UR29, PT ;  /* 0x0000001d12007c0c */ /* 0x000fe2000bf66270 */
[----:B------:R-:W-:Y:S01]  /*7250*/  VIADD R18, R10, 0x21 ;  /* 0x000000210a127836 */ /* 0x000fe20000000000 */
[----:B------:R-:W-:Y:S02]  /*7260*/  FSEL R25, R25, -INF , !P4 ;  /* 0xff80000019197808 */ /* 0x000fe40006000000 */
[----:B------:R-:W-:Y:S02]  /*7270*/  FSEL R27, R27, -INF , !P4 ;  /* 0xff8000001b1b7808 */ /* 0x000fe40006000000 */
[----:B------:R-:W-:-:S02]  /*7280*/  ISETP.GE.AND P6, PT, R22, UR29, PT ;  /* 0x0000001d16007c0c */ /* 0x000fc4000bfc6270 */
[----:B------:R-:W-:Y:S02]  /*7290*/  ISETP.GE.AND P4, PT, R19, UR29, PT ;  /* 0x0000001d13007c0c */ /* 0x000fe4000bf86270 */
[----:B------:R-:W-:Y:S02]  /*72a0*/  IADD3 R19, R10, 0x20, RZ ;  /* 0x000000200a137810 */ /* 0x000fe40007ffe0ff */
[----:B------:R-:W-:Y:S02]  /*72b0*/  FSEL R32, R32, -INF , !P5 ;  /* 0xff80000020207808 */ /* 0x000fe40006800000 */
[----:B------:R-:W-:Y:S02]  /*72c0*/  FSEL R34, R34, -INF , !P5 ;  /* 0xff80000022227808 */ /* 0x000fe40006800000 */
[----:B------:R-:W-:Y:S01]  /*72d0*/  ISETP.GE.AND P5, PT, R18, UR29, PT ;  /* 0x0000001d12007c0c */ /* 0x000fe2000bfa6270 */
[----:B------:R-:W-:Y:S01]  /*72e0*/  VIADD R18, R10, 0x29 ;  /* 0x000000290a127836 */ /* 0x000fe20000000000 */
[----:B------:R-:W-:-:S02]  /*72f0*/  FSEL R29, R29, -INF , !P6 ;  /* 0xff8000001d1d7808 */ /* 0x000fc40007000000 */
[----:B------:R-:W-:Y:S02]  /*7300*/  FSEL R31, R31, -INF , !P6 ;  /* 0xff8000001f1f7808 */ /* 0x000fe40007000000 */
        /* <DEDUP_REMOVED lines=12> */
[----:B------:R-:W-:-:S02]  /*73d0*/  FSEL R37, R37, -INF , !P3 ;  /* 0xff80000025257808 */ /* 0x000fc40005800000 */
[----:B------:R-:W-:Y:S02]  /*73e0*/  FSEL R39, R39, -INF , !P3 ;  /* 0xff80000027277808 */ /* 0x000fe40005800000 */
[----:B------:R-:W-:Y:S01]  /*73f0*/  ISETP.GE.AND P6, PT, R18, UR29, PT ;  /* 0x0000001d12007c0c */ /* 0x000fe2000bfc6270 */
[C---:B------:R-:W-:Y:S01]  /*7400*/  VIADD R18, R10.reuse, 0x39 ;  /* 0x000000390a127836 */ /* 0x040fe20000000000 */
[----:B------:R-:W-:Y:S02]  /*7410*/  ISETP.GE.AND P3, PT, R19, UR29, PT ;  /* 0x0000001d13007c0c */ /* 0x000fe4000bf66270 */
[----:B------:R-:W-:Y:S02]  /*7420*/  IADD3 R19, R10, 0x38, RZ ;  /* 0x000000380a137810 */ /* 0x000fe40007ffe0ff */
[----:B------:R-:W-:Y:S02]  /*7430*/  FSEL R41, R41, -INF , !P5 ;  /* 0xff80000029297808 */ /* 0x000fe40006800000 */
[----:B------:R-:W-:-:S02]  /*7440*/  FSEL R43, R43, -INF , !P5 ;  /* 0xff8000002b2b7808 */ /* 0x000fc40006800000 */
[----:B------:R-:W-:Y:S02]  /*7450*/  FSEL R44, R44, -INF , !P2 ;  /* 0xff8000002c2c7808 */ /* 0x000fe40005000000 */
[----:B------:R-:W-:Y:S02]  /*7460*/  FSEL R46, R46, -INF , !P2 ;  /* 0xff8000002e2e7808 */ /* 0x000fe40005000000 */
[----:B------:R-:W-:Y:S02]  /*7470*/  ISETP.GE.AND P5, PT, R19, UR29, PT ;  /* 0x0000001d13007c0c */ /* 0x000fe4000bfa6270 */
[----:B------:R-:W-:Y:S01]  /*7480*/  ISETP.GE.AND P2, PT, R18, UR29, PT ;  /* 0x0000001d12007c0c */ /* 0x000fe2000bf46270 */
[C---:B------:R-:W-:Y:S01]  /*7490*/  VIADD R18, R10.reuse, 0x41 ;  /* 0x000000410a127836 */ /* 0x040fe20000000000 */
[----:B------:R-:W-:Y:S02]  /*74a0*/  IADD3 R19, R10, 0x40, RZ ;  /* 0x000000400a137810 */ /* 0x000fe40007ffe0ff */
[----:B------:R-:W-:-:S02]  /*74b0*/  FSEL R45, R45, -INF , !P4 ;  /* 0xff8000002d2d7808 */ /* 0x000fc40006000000 */
[----:B------:R-:W-:Y:S02]  /*74c0*/  FSEL R47, R47, -INF , !P4 ;  /* 0xff8000002f2f7808 */ /* 0x000fe40006000000 */
[----:B------:R-:W-:Y:S02]  /*74d0*/  ISETP.GE.AND P4, PT, R19, UR29, PT ;  /* 0x0000001d13007c0c */ /* 0x000fe4000bf86270 */
[----:B------:R-:W-:Y:S02]  /*74e0*/  FSEL R48, R48, -INF , !P3 ;  /* 0xff80000030307808 */ /* 0x000fe40005800000 */
[----:B------:R-:W-:Y:S02]  /*74f0*/  FSEL R50, R50, -INF , !P3 ;  /* 0xff80000032327808 */ /* 0x000fe40005800000 */
[----:B------:R-:W-:Y:S02]  /*7500*/  IADD3 R19, R10, 0x48, RZ ;  /* 0x000000480a137810 */ /* 0x000fe40007ffe0ff */
[----:B------:R-:W-:-:S02]  /*7510*/  ISETP.GE.AND P3, PT, R18, UR29, PT ;  /* 0x0000001d12007c0c */ /* 0x000fc4000bf66270 */
[----:B------:R-:W-:Y:S02]  /*7520*/  FMNMX R18, R24, R21, !PT ;  /* 0x0000001518127209 */ /* 0x000fe40007800000 */
[----:B------:R-:W-:Y:S02]  /*7530*/  FSEL R49, R49, -INF , !P6 ;  /* 0xff80000031317808 */ /* 0x000fe40007000000 */
[----:B------:R-:W-:Y:S02]  /*7540*/  FSEL R51, R51, -INF , !P6 ;  /* 0xff80000033337808 */ /* 0x000fe40007000000 */
[----:B------:R-:W-:Y:S02]  /*7550*/  ISETP.GE.AND P6, PT, R19, UR29, PT ;  /* 0x0000001d13007c0c */ /* 0x000fe4000bfc6270 */
        /* <DEDUP_REMOVED lines=23> */
[----:B------:R-:W-:Y:S02]  /*76d0*/  FSEL R52, R52, -INF , !P5 ;  /* 0xff80000034347808 */ /* 0x000fe40006800000 */
[----:B------:R-:W-:Y:S02]  /*76e0*/  FSEL R54, R54, -INF , !P5 ;  /* 0xff80000036367808 */ /* 0x000fe40006800000 */
[----:B------:R-:W-:-:S02]  /*76f0*/  ISETP.GE.AND P5, PT, R26, UR29, PT ;  /* 0x0000001d1a007c0c */ /* 0x000fc4000bfa6270 */
[----:B------:R-:W-:Y:S02]  /*7700*/  IADD3 R26, R10, 0x50, RZ ;  /* 0x000000500a1a7810 */ /* 0x000fe40007ffe0ff */
[----:B------:R-:W-:Y:S02]  /*7710*/  FMNMX R121, R47, R22, !PT ;  /* 0x000000162f797209 */ /* 0x000fe40007800000 */
[----:B------:R-:W-:Y:S02]  /*7720*/  FMNMX R19, R49, R18, !PT ;  /* 0x0000001231137209 */ /* 0x000fe40007800000 */
[----:B------:R-:W-:Y:S02]  /*7730*/  FSEL R53, R53, -INF , !P2 ;  /* 0xff80000035357808 */ /* 0x000fe40005000000 */
[----:B------:R-:W-:Y:S02]  /*7740*/  FSEL R55, R55, -INF , !P2 ;  /* 0xff80000037377808 */ /* 0x000fe40005000000 */
[----:B------:R-:W-:Y:S01]  /*7750*/  ISETP.GE.AND P2, PT, R26, UR29, PT ;  /* 0x0000001d1a007c0c */ /* 0x000fe2000bf46270 */
[----:B------:R-:W-:Y:S01]  /*7760*/  VIADD R26, R10, 0x51 ;  /* 0x000000510a1a7836 */ /* 0x000fe20000000000 */
[----:B------:R-:W-:-:S02]  /*7770*/  FMNMX R22, R50, R121, !PT ;  /* 0x0000007932167209 */ /* 0x000fc40007800000 */
[----:B------:R-:W-:Y:S02]  /*7780*/  FMNMX R18, R52, R19, !PT ;  /* 0x0000001334127209 */ /* 0x000fe40007800000 */
[----:B------:R-:W-:Y:S02]  /*7790*/  FMNMX R121, R51, R22, !PT ;  /* 0x0000001633797209 */ /* 0x000fe40007800000 */
[----:B------:R-:W-:Y:S02]  /*77a0*/  FSEL R56, R56, -INF , !P4 ;  /* 0xff80000038387808 */ /* 0x000fe40006000000 */
[----:B------:R-:W-:Y:S02]  /*77b0*/  FSEL R58, R58, -INF , !P4 ;  /* 0xff8000003a3a7808 */ /* 0x000fe40006000000 */
[----:B------:R-:W-:Y:S02]  /*77c0*/  FMNMX R19, R53, R18, !PT ;  /* 0x0000001235137209 */ /* 0x000fe40007800000 */
[----:B------:R-:W-:-:S02]  /*77d0*/  ISETP.GE.AND P4, PT, R26, UR29, PT ;  /* 0x0000001d1a007c0c */ /* 0x000fc4000bf86270 */
[----:B------:R-:W-:Y:S02]  /*77e0*/  IADD3 R26, R10, 0x58, RZ ;  /* 0x000000580a1a7810 */ /* 0x000fe40007ffe0ff */
[----:B------:R-:W-:Y:S02]  /*77f0*/  FMNMX R22, R54, R121, !PT ;  /* 0x0000007936167209 */ /* 0x000fe40007800000 */
[----:B------:R-:W-:Y:S02]  /*7800*/  FSEL R57, R57, -INF , !P3 ;  /* 0xff80000039397808 */ /* 0x000fe40005800000 */
[----:B------:R-:W-:Y:S02]  /*7810*/  FMNMX R18, R56, R19, !PT ;  /* 0x0000001338127209 */ /* 0x000fe40007800000 */
[----:B------:R-:W-:Y:S02]  /*7820*/  FSEL R59, R59, -INF , !P3 ;  /* 0xff8000003b3b7808 */ /* 0x000fe40005800000 */
[----:B------:R-:W-:Y:S01]  /*7830*/  ISETP.GE.AND P3, PT, R26, UR29, PT ;  /* 0x0000001d1a007c0c */ /* 0x000fe2000bf66270 */
[----:B------:R-:W-:Y:S01]  /*7840*/  VIADD R26, R10, 0x59 ;  /* 0x000000590a1a7836 */ /* 0x000fe20000000000 */
[----:B------:R-:W-:-:S02]  /*7850*/  FMNMX R121, R55, R22, !PT ;  /* 0x0000001637797209 */ /* 0x000fc40007800000 */
[----:B------:R-:W-:Y:S02]  /*7860*/  FSEL R60, R60, -INF , !P6 ;  /* 0xff8000003c3c7808 */ /* 0x000fe40007000000 */
[----:B------:R-:W-:Y:S02]  /*7870*/  FMNMX R19, R57, R18, !PT ;  /* 0x0000001239137209 */ /* 0x000fe40007800000 */
[----:B------:R-:W-:Y:S02]  /*7880*/  FSEL R62, R62, -INF , !P6 ;  /* 0xff8000003e3e7808 */ /* 0x000fe40007000000 */
[----:B------:R-:W-:Y:S02]  /*7890*/  FMNMX R22, R58, R121, !PT ;  /* 0x000000793a167209 */ /* 0x000fe40007800000 */
[----:B------:R-:W-:Y:S02]  /*78a0*/  ISETP.GE.AND P6, PT, R26, UR29, PT ;  /* 0x0000001d1a007c0c */ /* 0x000fe4000bfc6270 */
[----:B------:R-:W-:-:S02]  /*78b0*/  FSEL R61, R61, -INF , !P5 ;  /* 0xff8000003d3d7808 */ /* 0x000fc40006800000 */
[----:B------:R-:W-:Y:S02]  /*78c0*/  FMNMX R18, R60, R19, !PT ;  /* 0x000000133c127209 */ /* 0x000fe40007800000 */
[----:B------:R-:W-:Y:S02]  /*78d0*/  IADD3 R26, R10, 0x60, RZ ;  /* 0x000000600a1a7810 */ /* 0x000fe40007ffe0ff */
[----:B------:R-:W-:Y:S02]  /*78e0*/  FMNMX R121, R59, R22, !PT ;  /* 0x000000163b797209 */ /* 0x000fe40007800000 */
[----:B------:R-:W-:Y:S02]  /*78f0*/  FSEL R63, R63, -INF , !P5 ;  /* 0xff8000003f3f7808 */ /* 0x000fe40006800000 */
[----:B------:R-:W-:Y:S02]  /*7900*/  FSEL R64, R64, -INF , !P2 ;  /* 0xff80000040407808 */ /* 0x000fe40005000000 */
[----:B------:R-:W-:-:S02]  /*7910*/  FMNMX R19, R61, R18, !PT ;  /* 0x000000123d137209 */ /* 0x000fc40007800000 */
[----:B------:R-:W-:Y:S01]  /*7920*/  ISETP.GE.AND P5, PT, R26, UR29, PT ;  /* 0x0000001d1a007c0c */ /* 0x000fe2000bfa6270 */
[----:B------:R-:W-:Y:S01]  /*7930*/  VIADD R26, R10, 0x61 ;  /* 0x000000610a1a7836 */ /* 0x000fe20000000000 */
[----:B------:R-:W-:Y:S02]  /*7940*/  FMNMX R22, R62, R121, !PT ;  /* 0x000000793e167209 */ /* 0x000fe40007800000 */
[----:B------:R-:W-:Y:S02]  /*7950*/  FSEL R65, R65, -INF , !P4 ;  /* 0xff80000041417808 */ /* 0x000fe40006000000 */
[----:B------:R-:W-:Y:S02]  /*7960*/  FMNMX R18, R64, R19, !PT ;  /* 0x0000001340127209 */ /* 0x000fe40007800000 */
[----:B------:R-:W-:Y:S02]  /*7970*/  FSEL R66, R66, -INF , !P2 ;  /* 0xff80000042427808 */ /* 0x000fe40005000000 */
[----:B------:R-:W-:-:S02]  /*7980*/  ISETP.GE.AND P2, PT, R26, UR29, PT ;  /* 0x0000001d1a007c0c */ /* 0x000fc4000bf46270 */
[----:B------:R-:W-:Y:S02]  /*7990*/  FMNMX R121, R63, R22, !PT ;  /* 0x000000163f797209 */ /* 0x000fe40007800000 */
[----:B------:R-:W-:Y:S02]  /*79a0*/  IADD3 R26, R10, 0x68, RZ ;  /* 0x000000680a1a7810 */ /* 0x000fe40007ffe0ff */
[----:B------:R-:W-:Y:S02]  /*79b0*/  FSEL R68, R68, -INF , !P3 ;  /* 0xff80000044447808 */ /* 0x000fe40005800000 */
[----:B------:R-:W-:Y:S02]  /*79c0*/  FMNMX R19, R65, R18, !PT ;  /* 0x0000001241137209 */ /* 0x000fe40007800000 */
[----:B------:R-:W-:Y:S02]  /*79d0*/  FSEL R67, R67, -INF , !P4 ;  /* 0xff80000043437808 */ /* 0x000fe40006000000 */
[----:B------:R-:W-:-:S02]  /*79e0*/  FMNMX R22, R66, R121, !PT ;  /* 0x0000007942167209 */ /* 0x000fc40007800000 */
[----:B------:R-:W-:Y:S01]  /*79f0*/  ISETP.GE.AND P4, PT, R26, UR29, PT ;  /* 0x0000001d1a007c0c */ /* 0x000fe2000bf86270 */
[----:B------:R-:W-:Y:S01]  /*7a00*/  VIADD R26, R10, 0x69 ;  /* 0x000000690a1a7836 */ /* 0x000fe20000000000 */
[----:B------:R-:W-:Y:S02]  /*7a10*/  FSEL R69, R69, -INF , !P6 ;  /* 0xff80000045457808 */ /* 0x000fe40007000000 */
[----:B------:R-:W-:Y:S02]  /*7a20*/  FMNMX R18, R68, R19, !PT ;  /* 0x0000001344127209 */ /* 0x000fe40007800000 */
[----:B------:R-:W-:Y:S02]  /*7a30*/  FSEL R70, R70, -INF , !P3 ;  /* 0xff80000046467808 */ /* 0x000fe40005800000 */
[----:B------:R-:W-:Y:S02]  /*7a40*/  FMNMX R121, R67, R22, !PT ;  /* 0x0000001643797209 */ /* 0x000fe40007800000 */
[----:B------:R-:W-:-:S02]  /*7a50*/  FSEL R72, R72, -INF , !P5 ;  /* 0xff80000048487808 */ /* 0x000fc40006800000 */
[----:B------:R-:W-:Y:S02]  /*7a60*/  FMNMX R19, R69, R18, !PT ;  /* 0x0000001245137209 */ /* 0x000fe40007800000 */
[----:B------:R-:W-:Y:S02]  /*7a70*/  ISETP.GE.AND P3, PT, R26, UR29, PT ;  /* 0x0000001d1a007c0c */ /* 0x000fe4000bf66270 */
[----:B------:R-:W-:Y:S02]  /*7a80*/  IADD3 R26, R10, 0x70, RZ ;  /* 0x000000700a1a7810 */ /* 0x000fe40007ffe0ff */
[----:B------:R-:W-:Y:S02]  /*7a90*/  FSEL R71, R71, -INF , !P6 ;  /* 0xff80000047477808 */ /* 0x000fe40007000000 */
[----:B------:R-:W-:Y:S02]  /*7aa0*/  FMNMX R22, R70, R121, !PT ;  /* 0x0000007946167209 */ /* 0x000fe40007800000 */
[----:B------:R-:W-:-:S02]  /*7ab0*/  FSEL R73, R73, -INF , !P2 ;  /* 0xff80000049497808 */ /* 0x000fc40005000000 */
[----:B------:R-:W-:Y:S02]  /*7ac0*/  FMNMX R18, R72, R19, !PT ;  /* 0x0000001348127209 */ /* 0x000fe40007800000 */
[----:B------:R-:W-:Y:S01]  /*7ad0*/  ISETP.GE.AND P6, PT, R26, UR29, PT ;  /* 0x0000001d1a007c0c */ /* 0x000fe2000bfc6270 */
[----:B------:R-:W-:Y:S01]  /*7ae0*/  VIADD R26, R10, 0x71 ;  /* 0x000000710a1a7836 */ /* 0x000fe20000000000 */
        /* <DEDUP_REMOVED lines=8> */
[----:B------:R-:W-:Y:S02]  /*7b70*/  ISETP.GE.AND P5, PT, R26, UR29, PT ;  /* 0x0000001d1a007c0c */ /* 0x000fe4000bfa6270 */
[----:B------:R-:W-:-:S02]  /*7b80*/  IADD3 R26, R10, 0x78, RZ ;  /* 0x000000780a1a7810 */ /* 0x000fc40007ffe0ff */
[----:B------:R-:W-:Y:S02]  /*7b90*/  FSEL R78, R78, -INF , !P4 ;  /* 0xff8000004e4e7808 */ /* 0x000fe40006000000 */
[----:B------:R-:W-:Y:S02]  /*7ba0*/  FMNMX R121, R75, R22, !PT ;  /* 0x000000164b797209 */ /* 0x000fe40007800000 */
[----:B------:R-:W-:Y:S02]  /*7bb0*/  FSEL R80, R80, -INF , !P6 ;  /* 0xff80000050507808 */ /* 0x000fe40007000000 */
[----:B------:R-:W-:Y:S02]  /*7bc0*/  FMNMX R19, R77, R18, !PT ;  /* 0x000000124d137209 */ /* 0x000fe40007800000 */
[----:B------:R-:W-:Y:S01]  /*7bd0*/  ISETP.GE.AND P2, PT, R26, UR29, PT ;  /* 0x0000001d1a007c0c */ /* 0x000fe2000bf46270 */
[----:B------:R-:W-:Y:S01]  /*7be0*/  VIADD R26, R10, 0x79 ;  /* 0x000000790a1a7836 */ /* 0x000fe20000000000 */
[----:B------:R-:W-:-:S02]  /*7bf0*/  FSEL R79, R79, -INF , !P3 ;  /* 0xff8000004f4f7808 */ /* 0x000fc40005800000 */
[----:B------:R-:W-:Y:S02]  /*7c00*/  FMNMX R22, R78, R121, !PT ;  /* 0x000000794e167209 */ /* 0x000fe40007800000 */
[----:B------:R-:W-:Y:S02]  /*7c10*/  FSEL R81, R81, -INF , !P5 ;  /* 0xff80000051517808 */ /* 0x000fe40006800000 */
[----:B------:R-:W-:Y:S02]  /*7c20*/  FMNMX R18, R80, R19, !PT ;  /* 0x0000001350127209 */ /* 0x000fe40007800000 */
[----:B------:R-:W-:Y:S02]  /*7c30*/  FSEL R82, R82, -INF , !P6 ;  /* 0xff80000052527808 */ /* 0x000fe40007000000 */
[----:B------:R-:W-:Y:S02]  /*7c40*/  FMNMX R121, R79, R22, !PT ;  /* 0x000000164f797209 */ /* 0x000fe40007800000 */
[----:B------:R-:W-:-:S02]  /*7c50*/  ISETP.GE.AND P4, PT, R26, UR29, PT ;  /* 0x0000001d1a007c0c */ /* 0x000fc4000bf86270 */
[----:B------:R-:W-:Y:S02]  /*7c60*/  FSEL R84, R84, -INF , !P2 ;  /* 0xff80000054547808 */ /* 0x000fe40005000000 */
[----:B------:R-:W-:Y:S02]  /*7c70*/  FMNMX R19, R81, R18, !PT ;  /* 0x0000001251137209 */ /* 0x000fe40007800000 */
[----:B------:R-:W-:Y:S02]  /*7c80*/  FSEL R83, R83, -INF , !P5 ;  /* 0xff80000053537808 */ /* 0x000fe40006800000 */
[----:B------:R-:W-:Y:S02]  /*7c90*/  FMNMX R22, R82, R121, !PT ;  /* 0x0000007952167209 */ /* 0x000fe40007800000 */
[----:B------:R-:W-:Y:S02]  /*7ca0*/  FSEL R85, R85, -INF , !P4 ;  /* 0xff80000055557808 */ /* 0x000fe40006000000 */
[----:B------:R-:W-:-:S02]  /*7cb0*/  FMNMX R18, R84, R19, !PT ;  /* 0x0000001354127209 */ /* 0x000fc40007800000 */
[----:B------:R-:W-:Y:S02]  /*7cc0*/  FMNMX R121, R83, R22, !PT ;  /* 0x0000001653797209 */ /* 0x000fe40007800000 */
[----:B------:R-:W-:Y:S02]  /*7cd0*/  FMNMX R22, R85, R18, !PT ;  /* 0x0000001255167209 */ /* 0x000fe40007800000 */
[----:B------:R-:W-:Y:S02]  /*7ce0*/  FSEL R86, R86, -INF , !P2 ;  /* 0xff80000056567808 */ /* 0x000fe40005000000 */
[----:B------:R-:W-:Y:S01]  /*7cf0*/  FSEL R87, R87, -INF , !P4 ;  /* 0xff80000057577808 */ /* 0x000fe20006000000 */
[----:B------:R-:W1:Y:S01]  /*7d00*/  SHFL.BFLY PT, R19, R22, 0x1, 0x1f ;  /* 0x0c201f0016137f89 */ /* 0x000e6200000e0000 */
[----:B------:R-:W-:Y:S02]  /*7d10*/  FMNMX R26, R86, R121, !PT ;  /* 0x00000079561a7209 */ /* 0x000fe40007800000 */
[----:B------:R-:W-:-:S02]  /*7d20*/  LEA R124, R6, R11, 0x3 ;  /* 0x0000000b067c7211 */ /* 0x000fc400078e18ff */
[----:B------:R-:W-:Y:S02]  /*7d30*/  FMNMX R120, R87, R26, !PT ;  /* 0x0000001a57787209 */ /* 0x000fe40007800000 */
[----:B------:R-:W-:-:S03]  /*7d40*/  PRMT R124, RZ, 0x654, R124 ;  /* 0x00000654ff7c7816 */ /* 0x000fc6000000007c */
[----:B------:R-:W2:Y:S01]  /*7d50*/  SHFL.BFLY PT, R121, R120, 0x1, 0x1f ;  /* 0x0c201f0078797f89 */ /* 0x000ea200000e0000 */
[----:B------:R3:W-:Y:S01]  /*7d60*/  SYNCS.ARRIVE.TRANS64.RED.A1T0 RZ, [R124+URZ], RZ ;  /* 0x000000ff7cff79a7 */ /* 0x0007e2000810043f */
[----:B-1----:R-:W-:-:S05]  /*7d70*/  FMNMX R122, R22, R19, !PT ;  /* 0x00000013167a7209 */ /* 0x002fca0007800000 */
[----:B------:R-:W1:Y:S01]  /*7d80*/  SHFL.BFLY PT, R19, R122, 0x2, 0x1f ;  /* 0x0c401f007a137f89 */ /* 0x000e6200000e0000 */
[----:B--2---:R-:W-:Y:S01]  /*7d90*/  FMNMX R123, R120, R121, !PT ;  /* 0x00000079787b7209 */ /* 0x004fe20007800000 */
[----:B------:R-:W-:-:S04]  /*7da0*/  IMAD R120, R15, 0x8, R2 ;  /* 0x000000080f787824 */ /* 0x000fc800078e0202 */
[----:B------:R-:W2:Y:S01]  /*7db0*/  SHFL.BFLY PT, R18, R123, 0x2, 0x1f ;  /* 0x0c401f007b127f89 */ /* 0x000ea200000e0000 */
[----:B-1----:R-:W-:-:S04]  /*7dc0*/  FMNMX R19, R122, R19, !PT ;  /* 0x000000137a137209 */ /* 0x002fc80007800000 */
[----:B------:R-:W-:-:S04]  /*7dd0*/  FSETP.NEU.AND P2, PT, R19, -INF , PT ;  /* 0xff8000001300780b */ /* 0x000fc80003f4d000 */
[----:B------:R-:W-:Y:S02]  /*7de0*/  FSEL R26, R19, RZ, P2 ;  /* 0x000000ff131a7208 */ /* 0x000fe40001000000 */
[----:B--2---:R-:W-:-:S03]  /*7df0*/  FMNMX R18, R123, R18, !PT ;  /* 0x000000127b127209 */ /* 0x004fc60007800000 */
[----:B------:R-:W-:Y:S01]  /*7e00*/  FADD R22, -R26, R21 ;  /* 0x000000151a167221 */ /* 0x000fe20000000100 */
[----:B------:R-:W-:Y:S02]  /*7e10*/  FSETP.NEU.AND P3, PT, R18, -INF , PT ;  /* 0xff8000001200780b */ /* 0x000fe40003f6d000 */
[----:B------:R-:W-:Y:S01]  /*7e20*/  SHF.L.U32 R21, R3, 0x1f, RZ ;  /* 0x0000001f03157819 */ /* 0x000fe200000006ff */
[----:B------:R-:W-:Y:S01]  /*7e30*/  FMUL R22, R22, UR15 ;  /* 0x0000000f16167c20 */ /* 0x000fe20008400000 */
[----:B------:R-:W-:Y:S02]  /*7e40*/  FSEL R121, R18, RZ, P3 ;  /* 0x000000ff12797208 */ /* 0x000fe40001800000 */
[----:B------:R-:W1:Y:S02]  /*7e50*/  SYNCS.PHASECHK.TRANS64.TRYWAIT P6, [R120+URZ+0x12000], R21 ;  /* 0x01200015780075a7 */ /* 0x000e6400080c017f */
[----:B------:R-:W-:Y:S01]  /*7e60*/  FSETP.GEU.AND P2, PT, R22, -126, PT ;  /* 0xc2fc00001600780b */ /* 0x000fe20003f4e000 */
[----:B------:R-:W-:-:S04]  /*7e70*/  FADD R20, -R121, R20 ;  /* 0x0000001479147221 */ /* 0x000fc80000000100 */
[----:B------:R-:W-:Y:S01]  /*7e80*/  FMUL R123, R20, UR15 ;  /* 0x0000000f147b7c20 */ /* 0x000fe20008400000 */
[----:B------:R-:W-:-:S04]  /*7e90*/  FMUL R20, R121, UR15 ;  /* 0x0000000f79147c20 */ /* 0x000fc80008400000 */
[----:B------:R-:W-:Y:S01]  /*7ea0*/  FSETP.GEU.AND P3, PT, R123, -126, PT ;  /* 0xc2fc00007b00780b */ /* 0x000fe20003f6e000 */
[--C-:B------:R-:W-:Y:S01]  /*7eb0*/  FFMA R121, R23, UR15, -R20.reuse ;  /* 0x0000000f17797c23 */ /* 0x100fe20008000814 */
[--C-:B------:R-:W-:Y:S01]  /*7ec0*/  FFMA R122, R27, UR15, -R20.reuse ;  /* 0x0000000f1b7a7c23 */ /* 0x100fe20008000814 */
[----:B------:R-:W-:Y:S01]  /*7ed0*/  @!P2 FMUL R22, R22, 0.5 ;  /* 0x3f0000001616a820 */ /* 0x000fe20000400000 */
[----:B------:R-:W-:Y:S02]  /*7ee0*/  FFMA R27, R30, UR15, -R20 ;  /* 0x0000000f1e1b7c23 */ /* 0x000fe40008000814 */
[----:B------:R-:W-:Y:S02]  /*7ef0*/  FSETP.GEU.AND P4, PT, R121, -126, PT ;  /* 0xc2fc00007900780b */ /* 0x000fe40003f8e000 */
[----:B------:R-:W-:Y:S01]  /*7f00*/  FSETP.GEU.AND P5, PT, R122, -126, PT ;  /* 0xc2fc00007a00780b */ /* 0x000fe20003fae000 */
[----:B------:R-:W2:Y:S04]  /*7f10*/  MUFU.EX2 R22, R22 ;  /* 0x0000001600167308 */ /* 0x000ea80000000800 */
[----:B------:R-:W-:-:S04]  /*7f20*/  @!P3 FMUL R123, R123, 0.5 ;  /* 0x3f0000007b7bb820 */ /* 0x000fc80000400000 */
[----:B------:R3:W4:Y:S02]  /*7f30*/  MUFU.EX2 R23, R123 ;  /* 0x0000007b00177308 */ /* 0x0007240000000800 */
[----:B------:R-:W-:Y:S01]  /*7f40*/  @!P4 FMUL R121, R121, 0.5 ;  /* 0x3f0000007979c820 */ /* 0x000fe20000400000 */
[----:B-123--:R-:W-:Y:S06]  /*7f50*/  @!P6 BRA `(.L_x_44) ;  /* 0x00000038009ce947 */ /* 0x00efec0003800000 */
.L_x_86:
[----:B------:R-:W-:Y:S05]  /*7f60*/  BSYNC B0 ;  /* 0x0000000000007941 */ /* 0x000fea0003800000 */
.L_x_43:
[----:B------:R-:W-:Y:S01]  /*7f70*/  FSETP.GEU.AND P6, PT, R27, -126, PT ;  /* 0xc2fc00001b00780b */ /* 0x000fe20003fce000 */
[----:B-1----:R-:W-:Y:S01]  /*7f80*/  FMUL R21, R26, UR15 ;  /* 0x0000000f1a157c20 */ /* 0x002fe20008400000 */
[----:B------:R-:W-:Y:S01]  /*7f90*/  @!P5 FMUL R122, R122, 0.5 ;  /* 0x3f0000007a7ad820 */ /* 0x000fe20000400000 */
[--C-:B------:R-:W-:Y:S01]  /*7fa0*/  FFMA R124, R31, UR15, -R20.reuse ;  /* 0x0000000f1f7c7c23 */ /* 0x100fe20008000814 */
[----:B------:R-:W1:Y:S01]  /*7fb0*/  MUFU.EX2 R30, R121 ;  /* 0x00000079001e7308 */ /* 0x000e620000000800 */
[--C-:B------:R-:W-:Y:S01]  /*7fc0*/  FFMA R123, R24, UR15, -R21.reuse ;  /* 0x0000000f187b7c23 */ /* 0x100fe20008000815 */
[----:B----4-:R-:W-:Y:S01]  /*7fd0*/  @!P3 FMUL R23, R23, R23 ;  /* 0x000000171717b220 */ /* 0x010fe20000400000 */
[----:B------:R-:W-:Y:S01]  /*7fe0*/  @!P2 FMUL R22, R22, R22 ;  /* 0x000000161616a220 */ /* 0x000fe20000400000 */
[----:B------:R-:W-:Y:S01]  /*7ff0*/  FSETP.GEU.AND P2, PT, R124, -126, PT ;  /* 0xc2fc00007c00780b */ /* 0x000fe20003f4e000 */
[--C-:B------:R-:W-:Y:S01]  /*8000*/  FFMA R25, R25, UR15, -R21.reuse ;  /* 0x0000000f19197c23 */ /* 0x100fe20008000815 */
[----:B------:R-:W-:Y:S01]  /*8010*/  FSETP.GEU.AND P3, PT, R123, -126, PT ;  /* 0xc2fc00007b00780b */ /* 0x000fe20003f6e000 */
[--C-:B------:R-:W-:Y:S01]  /*8020*/  FFMA R28, R28, UR15, -R21.reuse ;  /* 0x0000000f1c1c7c23 */ /* 0x100fe20008000815 */
[----:B------:R2:W3:Y:S01]  /*8030*/  MUFU.EX2 R31, R122 ;  /* 0x0000007a001f7308 */ /* 0x0004e20000000800 */
[----:B------:R-:W-:Y:S01]  /*8040*/  @!P6 FMUL R27, R27, 0.5 ;  /* 0x3f0000001b1be820 */ /* 0x000fe20000400000 */
[--C-:B------:R-:W-:Y:S01]  /*8050*/  FFMA R24, R32, UR15, -R21.reuse ;  /* 0x0000000f20187c23 */ /* 0x100fe20008000815 */
[--C-:B------:R-:W-:Y:S01]  /*8060*/  FFMA R26, R33, UR15, -R21.reuse ;  /* 0x0000000f211a7c23 */ /* 0x100fe20008000815 */
[----:B------:R-:W-:Y:S01]  /*8070*/  MOV R125, 0x40000040 ;  /* 0x40000040007d7802 */ /* 0x000fe20000000f00 */
[----:B------:R-:W-:Y:S05]  /*8080*/  WARPSYNC.ALL ;  /* 0x0000000000007948 */ /* 0x000fea0003800000 */
[----:B------:R-:W4:Y:S01]  /*8090*/  MUFU.EX2 R120, R27 ;  /* 0x0000001b00787308 */ /* 0x000f220000000800 */
[--C-:B--2---:R-:W-:Y:S01]  /*80a0*/  FFMA R122, R29, UR15, -R21.reuse ;  /* 0x0000000f1d7a7c23 */ /* 0x104fe20008000815 */
[----:B------:R-:W-:Y:S01]  /*80b0*/  @!P3 FMUL R123, R123, 0.5 ;  /* 0x3f0000007b7bb820 */ /* 0x000fe20000400000 */
[----:B------:R-:W-:Y:S01]  /*80c0*/  @!P2 FMUL R124, R124, 0.5 ;  /* 0x3f0000007c7ca820 */ /* 0x000fe20000400000 */
[----:B-1----:R-:W-:Y:S01]  /*80d0*/  @!P4 FMUL R30, R30, R30 ;  /* 0x0000001e1e1ec220 */ /* 0x002fe20000400000 */
[----:B------:R-:W-:Y:S01]  /*80e0*/  FSETP.GEU.AND P4, PT, R25, -126, PT ;  /* 0xc2fc00001900780b */ /* 0x000fe20003f8e000 */
[-C--:B------:R-:W-:Y:S01]  /*80f0*/  FMUL R88, R88, R22.reuse ;  /* 0x0000001658587220 */ /* 0x080fe20000400000 */
[----:B---3--:R-:W-:Y:S01]  /*8100*/  @!P5 FMUL R31, R31, R31 ;  /* 0x0000001f1f1fd220 */ /* 0x008fe20000400000 */
[----:B------:R-:W-:Y:S01]  /*8110*/  FSETP.GEU.AND P5, PT, R28, -126, PT ;  /* 0xc2fc00001c00780b */ /* 0x000fe20003fae000 */
[----:B------:R1:W2:Y:S01]  /*8120*/  MUFU.EX2 R121, R124 ;  /* 0x0000007c00797308 */ /* 0x0002a20000000800 */
[----:B------:R-:W-:Y:S01]  /*8130*/  R2UR UR7, R125 ;  /* 0x000000007d0772ca */ /* 0x000fe200000e0000 */
[-C--:B------:R-:W-:Y:S01]  /*8140*/  FMUL R89, R89, R22.reuse ;  /* 0x0000001659597220 */ /* 0x080fe20000400000 */
[-C--:B------:R-:W-:Y:S01]  /*8150*/  FMUL R92, R92, R22.reuse ;  /* 0x000000165c5c7220 */ /* 0x080fe20000400000 */
[-C--:B------:R-:W-:Y:S01]  /*8160*/  FMUL R93, R93, R22.reuse ;  /* 0x000000165d5d7220 */ /* 0x080fe20000400000 */
[-C--:B------:R-:W-:Y:S01]  /*8170*/  FMUL R96, R96, R22.reuse ;  /* 0x0000001660607220 */ /* 0x080fe20000400000 */
[-C--:B------:R-:W-:Y:S01]  /*8180*/  FMUL R97, R97, R22.reuse ;  /* 0x0000001661617220 */ /* 0x080fe20000400000 */
[----:B------:R-:W-:Y:S01]  /*8190*/  FMUL R100, R100, R22 ;  /* 0x0000001664647220 */ /* 0x000fe20000400000 */
[----:B----4-:R-:W-:Y:S01]  /*81a0*/  @!P6 FMUL R120, R120, R120 ;  /* 0x000000787878e220 */ /* 0x010fe20000400000 */
[----:B------:R-:W-:Y:S01]  /*81b0*/  FSETP.GEU.AND P6, PT, R122, -126, PT ;  /* 0xc2fc00007a00780b */ /* 0x000fe20003fce000 */
[----:B------:R-:W3:Y:S01]  /*81c0*/  MUFU.EX2 R123, R123 ;  /* 0x0000007b007b7308 */ /* 0x000ee20000000800 */
[----:B------:R-:W-:Y:S01]  /*81d0*/  @!P4 FMUL R25, R25, 0.5 ;  /* 0x3f0000001919c820 */ /* 0x000fe20000400000 */
[----:B------:R-:W-:Y:S01]  /*81e0*/  @!P5 FMUL R28, R28, 0.5 ;  /* 0x3f0000001c1cd820 */ /* 0x000fe20000400000 */
[----:B-1----:R-:W-:Y:S01]  /*81f0*/  LEA R124, R15, UR14, 0xa ;  /* 0x0000000e0f7c7c11 */ /* 0x002fe2000f8e50ff */
[-C--:B------:R-:W-:Y:S01]  /*8200*/  FMUL R101, R101, R22.reuse ;  /* 0x0000001665657220 */ /* 0x080fe20000400000 */
[-C--:B------:R-:W-:Y:S01]  /*8210*/  FMUL R104, R104, R22.reuse ;  /* 0x0000001668687220 */ /* 0x080fe20000400000 */
[-C--:B------:R-:W-:Y:S01]  /*8220*/  FMUL R105, R105, R22.reuse ;  /* 0x0000001669697220 */ /* 0x080fe20000400000 */
[----:B--2---:R-:W-:Y:S01]  /*8230*/  @!P2 FMUL R121, R121, R121 ;  /* 0x000000797979a220 */ /* 0x004fe20000400000 */
[----:B------:R-:W1:Y:S01]  /*8240*/  MUFU.EX2 R32, R25 ;  /* 0x0000001900207308 */ /* 0x000e620000000800 */
[----:B------:R-:W-:Y:S01]  /*8250*/  FSETP.GEU.AND P2, PT, R24, -126, PT ;  /* 0xc2fc00001800780b */ /* 0x000fe20003f4e000 */
[-C--:B------:R-:W-:Y:S01]  /*8260*/  FMUL R108, R108, R22.reuse ;  /* 0x000000166c6c7220 */ /* 0x080fe20000400000 */
[----:B------:R-:W-:Y:S01]  /*8270*/  R2UR UR6, R124 ;  /* 0x000000007c0672ca */ /* 0x000fe200000e0000 */
[----:B------:R-:W-:Y:S01]  /*8280*/  @!P6 FMUL R122, R122, 0.5 ;  /* 0x3f0000007a7ae820 */ /* 0x000fe20000400000 */
[-C--:B------:R-:W-:Y:S01]  /*8290*/  FMUL R109, R109, R22.reuse ;  /* 0x000000166d6d7220 */ /* 0x080fe20000400000 */
[-C--:B------:R-:W-:Y:S01]  /*82a0*/  FMUL R112, R112, R22.reuse ;  /* 0x0000001670707220 */ /* 0x080fe20000400000 */
[-C--:B------:R-:W-:Y:S01]  /*82b0*/  FMUL R113, R113, R22.reuse ;  /* 0x0000001671717220 */ /* 0x080fe20000400000 */
[----:B------:R-:W2:Y:S01]  /*82c0*/  MUFU.EX2 R29, R28 ;  /* 0x0000001c001d7308 */ /* 0x000ea20000000800 */
[----:B---3--:R-:W-:Y:S01]  /*82d0*/  @!P3 FMUL R123, R123, R123 ;  /* 0x0000007b7b7bb220 */ /* 0x008fe20000400000 */
[----:B------:R-:W-:Y:S01]  /*82e0*/  FSETP.GEU.AND P3, PT, R26, -126, PT ;  /* 0xc2fc00001a00780b */ /* 0x000fe20003f6e000 */
[-C--:B------:R-:W-:Y:S01]  /*82f0*/  FMUL R116, R116, R22.reuse ;  /* 0x0000001674747220 */ /* 0x080fe20000400000 */
[----:B------:R-:W-:Y:S01]  /*8300*/  FMUL R117, R117, R22 ;  /* 0x0000001675757220 */ /* 0x000fe20000400000 */
[-C--:B------:R-:W-:Y:S01]  /*8310*/  FMUL R90, R90, R23.reuse ;  /* 0x000000175a5a7220 */ /* 0x080fe20000400000 */
[----:B------:R-:W-:Y:S01]  /*8320*/  @!P2 FMUL R24, R24, 0.5 ;  /* 0x3f0000001818a820 */ /* 0x000fe20000400000 */
[-C--:B------:R-:W-:Y:S01]  /*8330*/  FMUL R91, R91, R23.reuse ;  /* 0x000000175b5b7220 */ /* 0x080fe20000400000 */
[----:B------:R-:W3:Y:S01]  /*8340*/  MUFU.EX2 R122, R122 ;  /* 0x0000007a007a7308 */ /* 0x000ee20000000800 */
[----:B-1----:R-:W-:Y:S01]  /*8350*/  @!P4 FMUL R32, R32, R32 ;  /* 0x000000202020c220 */ /* 0x002fe20000400000 */
[-C--:B------:R-:W-:Y:S01]  /*8360*/  FMUL R94, R94, R23.reuse ;  /* 0x000000175e5e7220 */ /* 0x080fe20000400000 */
[-C--:B------:R-:W-:Y:S01]  /*8370*/  FMUL R95, R95, R23.reuse ;  /* 0x000000175f5f7220 */ /* 0x080fe20000400000 */
[-C--:B------:R-:W-:Y:S01]  /*8380*/  FMUL R98, R98, R23.reuse ;  /* 0x0000001762627220 */ /* 0x080fe20000400000 */
[-C--:B------:R-:W-:Y:S01]  /*8390*/  FMUL R99, R99, R23.reuse ;  /* 0x0000001763637220 */ /* 0x080fe20000400000 */
[-C--:B------:R-:W-:Y:S01]  /*83a0*/  FMUL R102, R102, R23.reuse ;  /* 0x0000001766667220 */ /* 0x080fe20000400000 */
[----:B------:R-:W-:Y:S01]  /*83b0*/  @!P3 FMUL R26, R26, 0.5 ;  /* 0x3f0000001a1ab820 */ /* 0x000fe20000400000 */
[----:B------:R-:W-:Y:S01]  /*83c0*/  FMUL R103, R103, R23 ;  /* 0x0000001767677220 */ /* 0x000fe20000400000 */
[----:B--2---:R-:W-:Y:S01]  /*83d0*/  @!P5 FMUL R29, R29, R29 ;  /* 0x0000001d1d1dd220 */ /* 0x004fe20000400000 */
[-C--:B------:R-:W-:Y:S01]  /*83e0*/  FMUL R106, R106, R23.reuse ;  /* 0x000000176a6a7220 */ /* 0x080fe20000400000 */
[-C--:B------:R-:W-:Y:S01]  /*83f0*/  FMUL R107, R107, R23.reuse ;  /* 0x000000176b6b7220 */ /* 0x080fe20000400000 */
[-C--:B------:R-:W-:Y:S01]  /*8400*/  FMUL R110, R110, R23.reuse ;  /* 0x000000176e6e7220 */ /* 0x080fe20000400000 */
[-C--:B------:R-:W-:Y:S01]  /*8410*/  FMUL R111, R111, R23.reuse ;  /* 0x000000176f6f7220 */ /* 0x080fe20000400000 */
[-C--:B------:R-:W-:Y:S01]  /*8420*/  FMUL R114, R114, R23.reuse ;  /* 0x0000001772727220 */ /* 0x080fe20000400000 */
[-C--:B------:R-:W-:Y:S01]  /*8430*/  FMUL R115, R115, R23.reuse ;  /* 0x0000001773737220 */ /* 0x080fe20000400000 */
[-C--:B------:R-:W-:Y:S01]  /*8440*/  FMUL R118, R118, R23.reuse ;  /* 0x0000001776767220 */ /* 0x080fe20000400000 */
[----:B---3--:R-:W-:Y:S01]  /*8450*/  @!P6 FMUL R122, R122, R122 ;  /* 0x0000007a7a7ae220 */ /* 0x008fe20000400000 */
[----:B------:R-:W-:Y:S01]  /*8460*/  FMUL R119, R119, R23 ;  /* 0x0000001777777220 */ /* 0x000fe20000400000 */
[----:B------:R1:W2:Y:S01]  /*8470*/  MUFU.EX2 R33, R24 ;  /* 0x0000001800217308 */ /* 0x0002a20000000800 */
[----:B------:R-:W-:Y:S01]  /*8480*/  F2FP.F16.F32.PACK_AB R25, R31, R30 ;  /* 0x0000001e1f19723e */ /* 0x000fe200000000ff */
[--C-:B------:R-:W-:Y:S01]  /*8490*/  FFMA R34, R34, UR15, -R20.reuse ;  /* 0x0000000f22227c23 */ /* 0x100fe20008000814 */
[----:B------:R-:W-:Y:S01]  /*84a0*/  F2FP.F16.F32.PACK_AB R27, R121, R120 ;  /* 0x00000078791b723e */ /* 0x000fe200000000ff */
[--C-:B------:R-:W-:Y:S01]  /*84b0*/  FFMA R35, R35, UR15, -R20.reuse ;  /* 0x0000000f23237c23 */ /* 0x100fe20008000814 */
[--C-:B------:R-:W-:Y:S01]  /*84c0*/  FFMA R38, R38, UR15, -R20.reuse ;  /* 0x0000000f26267c23 */ /* 0x100fe20008000814 */
[--C-:B------:R-:W-:Y:S01]  /*84d0*/  FFMA R39, R39, UR15, -R20.reuse ;  /* 0x0000000f27277c23 */ /* 0x100fe20008000814 */
[----:B------:R-:W-:Y:S01]  /*84e0*/  FSETP.GEU.AND P4, PT, R34, -126, PT ;  /* 0xc2fc00002200780b */ /* 0x000fe20003f8e000 */
[----:B------:R3:W4:Y:S01]  /*84f0*/  MUFU.EX2 R28, R26 ;  /* 0x0000001a001c7308 */ /* 0x0007220000000800 */
[----:B-1----:R-:W-:Y:S01]  /*8500*/  F2FP.F16.F32.PACK_AB R24, R32, R123 ;  /* 0x0000007b2018723e */ /* 0x002fe200000000ff */
[--C-:B------:R-:W-:Y:S01]  /*8510*/  FFMA R40, R40, UR15, -R21.reuse ;  /* 0x0000000f28287c23 */ /* 0x100fe20008000815 */
[----:B------:R-:W-:Y:S01]  /*8520*/  FSETP.GEU.AND P5, PT, R35, -126, PT ;  /* 0xc2fc00002300780b */ /* 0x000fe20003fae000 */
[--C-:B------:R-:W-:Y:S01]  /*8530*/  FFMA R41, R41, UR15, -R21.reuse ;  /* 0x0000000f29297c23 */ /* 0x100fe20008000815 */
[--C-:B------:R-:W-:Y:S01]  /*8540*/  FFMA R42, R42, UR15, -R20.reuse ;  /* 0x0000000f2a2a7c23 */ /* 0x100fe20008000814 */
[--C-:B------:R-:W-:Y:S01]  /*8550*/  FFMA R43, R43, UR15, -R20.reuse ;  /* 0x0000000f2b2b7c23 */ /* 0x100fe20008000814 */
[--C-:B------:R-:W-:Y:S01]  /*8560*/  FFMA R46, R46, UR15, -R20.reuse ;  /* 0x0000000f2e2e7c23 */ /* 0x100fe20008000814 */
[--C-:B------:R-:W-:Y:S01]  /*8570*/  FFMA R47, R47, UR15, -R20.reuse ;  /* 0x0000000f2f2f7c23 */ /* 0x100fe20008000814 */
[----:B---3--:R-:W-:Y:S01]  /*8580*/  F2FP.F16.F32.PACK_AB R26, R122, R29 ;  /* 0x0000001d7a1a723e */ /* 0x008fe200000000ff */
[----:B--2---:R-:W-:Y:S01]  /*8590*/  @!P2 FMUL R33, R33, R33 ;  /* 0x000000212121a220 */ /* 0x004fe20000400000 */
[--C-:B------:R-:W-:Y:S01]  /*85a0*/  FFMA R48, R48, UR15, -R21.reuse ;  /* 0x0000000f30307c23 */ /* 0x100fe20008000815 */
[----:B------:R-:W-:Y:S01]  /*85b0*/  @!P4 FMUL R34, R34, 0.5 ;  /* 0x3f0000002222c820 */ /* 0x000fe20000400000 */
[----:B------:R-:W-:Y:S01]  /*85c0*/  WARPGROUP.ARRIVE ;  /* 0x00000000000079c5 */ /* 0x000fe20000000000 */
[--C-:B------:R-:W-:Y:S01]  /*85d0*/  FFMA R49, R49, UR15, -R21.reuse ;  /* 0x0000000f31317c23 */ /* 0x100fe20008000815 */
[--C-:B------:R-:W-:Y:S01]  /*85e0*/  FFMA R50, R50, UR15, -R20.reuse ;  /* 0x0000000f32327c23 */ /* 0x100fe20008000814 */
[----:B------:R-:W-:Y:S01]  /*85f0*/  @!P5 FMUL R35, R35, 0.5 ;  /* 0x3f0000002323d820 */ /* 0x000fe20000400000 */
[----:B----4-:R-:W-:Y:S01]  /*8600*/  @!P3 FMUL R28, R28, R28 ;  /* 0x0000001c1c1cb220 */ /* 0x010fe20000400000 */
[----:B------:R-:W1:Y:S01]  /*8610*/  MUFU.EX2 R34, R34 ;  /* 0x0000002200227308 */ /* 0x000e620000000800 */
[----:B------:R-:W-:Y:S01]  /*8620*/  HGMMA.64x64x16.F32 R88, R24, gdesc[UR4].tnspB, R88, gsb0 ;  /* 0x40e0000418587df0 */ /* 0x000fe20008000858 */
[----:B------:R-:W-:Y:S01]  /*8630*/  FSETP.GEU.AND P3, PT, R38, -126, PT ;  /* 0xc2fc00002600780b */ /* 0x000fe20003f6e000 */
[--C-:B------:R-:W-:Y:S01]  /*8640*/  FFMA R51, R51, UR15, -R20.reuse ;  /* 0x0000000f33337c23 */ /* 0x100fe20008000814 */
[--C-:B------:R-:W-:Y:S01]  /*8650*/  FFMA R53, R53, UR15, -R21.reuse ;  /* 0x0000000f35357c23 */ /* 0x100fe20008000815 */
[--C-:B------:R-:W-:Y:S01]  /*8660*/  FFMA R52, R52, UR15, -R21.reuse ;  /* 0x0000000f34347c23 */ /* 0x100fe20008000815 */
[--C-:B------:R-:W-:Y:S01]  /*8670*/  FFMA R125, R55, UR15, -R20.reuse ;  /* 0x0000000f377d7c23 */ /* 0x100fe20008000814 */
[--C-:B------:R-:W-:Y:S01]  /*8680*/  FFMA R60, R60, UR15, -R21.reuse ;  /* 0x0000000f3c3c7c23 */ /* 0x100fe20008000815 */
[----:B------:R-:W2:Y:S01]  /*8690*/  MUFU.EX2 R35, R35 ;  /* 0x0000002300237308 */ /* 0x000ea20000000800 */
[--C-:B------:R-:W-:Y:S01]  /*86a0*/  FFMA R68, R68, UR15, -R21.reuse ;  /* 0x0000000f44447c23 */ /* 0x100fe20008000815 */
[--C-:B------:R-:W-:Y:S01]  /*86b0*/  FFMA R76, R76, UR15, -R21.reuse ;  /* 0x0000000f4c4c7c23 */ /* 0x100fe20008000815 */
[--C-:B------:R-:W-:Y:S01]  /*86c0*/  FFMA R79, R79, UR15, -R20.reuse ;  /* 0x0000000f4f4f7c23 */ /* 0x100fe20008000814 */
[----:B------:R-:W-:Y:S01]  /*86d0*/  FFMA R77, R77, UR15, -R21 ;  /* 0x0000000f4d4d7c23 */ /* 0x000fe20008000815 */
[----:B------:R-:W-:Y:S01]  /*86e0*/  FFMA R78, R78, UR15, -R20 ;  /* 0x0000000f4e4e7c23 */ /* 0x000fe20008000814 */
[----:B------:R-:W-:Y:S01]  /*86f0*/  FFMA R13, R22, R13, R123 ;  /* 0x0000000d160d7223 */ /* 0x000fe2000000007b */
[----:B------:R-:W-:Y:S01]  /*8700*/  @!P3 FMUL R38, R38, 0.5 ;  /* 0x3f0000002626b820 */ /* 0x000fe20000400000 */
[----:B------:R-:W-:Y:S01]  /*8710*/  FFMA R12, R23, R12, R30 ;  /* 0x0000000c170c7223 */ /* 0x000fe2000000001e */
[----:B-1----:R-:W-:Y:S01]  /*8720*/  @!P4 FMUL R34, R34, R34 ;  /* 0x000000222222c220 */ /* 0x002fe20000400000 */
[----:B------:R-:W-:Y:S01]  /*8730*/  FSETP.GEU.AND P4, PT, R39, -126, PT ;  /* 0xc2fc00002700780b */ /* 0x000fe20003f8e000 */
[----:B------:R-:W-:Y:S01]  /*8740*/  FADD R32, R13, R32 ;  /* 0x000000200d207221 */ /* 0x000fe20000000000 */
[----:B------:R-:W-:Y:S01]  /*8750*/  FADD R31, R12, R31 ;  /* 0x0000001f0c1f7221 */ /* 0x000fe20000000000 */
[----:B------:R-:W1:Y:S01]  /*8760*/  MUFU.EX2 R38, R38 ;  /* 0x0000002600267308 */ /* 0x000e620000000800 */
[----:B------:R-:W-:Y:S01]  /*8770*/  VIADD R12, R124, 0x300 ;  /* 0x000003007c0c7836 */ /* 0x000fe20000000000 */
[----:B------:R-:W-:Y:S01]  /*8780*/  MOV R13, 0x40000040 ;  /* 0x40000040000d7802 */ /* 0x000fe20000000f00 */
[--C-:B------:R-:W-:Y:S01]  /*8790*/  FFMA R23, R81, UR15, -R21.reuse ;  /* 0x0000000f51177c23 */ /* 0x100fe20008000815 */
[----:B--2---:R-:W-:Y:S01]  /*87a0*/  @!P5 FMUL R35, R35, R35 ;  /* 0x000000232323d220 */ /* 0x004fe20000400000 */
[----:B------:R-:W-:Y:S01]  /*87b0*/  FSETP.GEU.AND P5, PT, R40, -126, PT ;  /* 0xc2fc00002800780b */ /* 0x000fe20003fae000 */
[----:B------:R-:W-:Y:S01]  /*87c0*/  FFMA R80, R80, UR15, -R21 ;  /* 0x0000000f50507c23 */ /* 0x000fe20008000815 */
[----:B------:R-:W-:Y:S01]  /*87d0*/  FFMA R82, R82, UR15, -R20 ;  /* 0x0000000f52527c23 */ /* 0x000fe20008000814 */
[----:B------:R-:W-:Y:S01]  /*87e0*/  FADD R29, R32, R29 ;  /* 0x0000001d201d7221 */ /* 0x000fe20000000000 */
[----:B------:R-:W-:Y:S01]  /*87f0*/  FADD R120, R31, R120 ;  /* 0x000000781f787221 */ /* 0x000fe20000000000 */
[----:B------:R-:W-:Y:S01]  /*8800*/  @!P4 FMUL R39, R39, 0.5 ;  /* 0x3f0000002727c820 */ /* 0x000fe20000400000 */
[----:B------:R-:W-:Y:S01]  /*8810*/  FFMA R30, R86, UR15, -R20 ;  /* 0x0000000f561e7c23 */ /* 0x000fe20008000814 */
[----:B------:R-:W-:Y:S01]  /*8820*/  FADD R122, R29, R122 ;  /* 0x0000007a1d7a7221 */ /* 0x000fe20000000000 */
[--C-:B------:R-:W-:Y:S01]  /*8830*/  FFMA R29, R84, UR15, -R21.reuse ;  /* 0x0000000f541d7c23 */ /* 0x100fe20008000815 */
[--C-:B------:R-:W-:Y:S01]  /*8840*/  FFMA R31, R87, UR15, -R20.reuse ;  /* 0x0000000f571f7c23 */ /* 0x100fe20008000814 */
[----:B------:R-:W-:Y:S01]  /*8850*/  FFMA R83, R83, UR15, -R20 ;  /* 0x0000000f53537c23 */ /* 0x000fe20008000814 */
[----:B------:R-:W2:Y:S01]  /*8860*/  MUFU.EX2 R39, R39 ;  /* 0x0000002700277308 */ /* 0x000ea20000000800 */
[----:B-1----:R-:W-:Y:S01]  /*8870*/  @!P3 FMUL R38, R38, R38 ;  /* 0x000000262626b220 */ /* 0x002fe20000400000 */
[----:B------:R-:W-:Y:S01]  /*8880*/  @!P5 FMUL R40, R40, 0.5 ;  /* 0x3f0000002828d820 */ /* 0x000fe20000400000 */
[----:B------:R-:W-:Y:S01]  /*8890*/  FSETP.GEU.AND P3, PT, R43, -126, PT ;  /* 0xc2fc00002b00780b */ /* 0x000fe20003f6e000 */
[----:B------:R-:W-:Y:S01]  /*88a0*/  FFMA R85, R85, UR15, -R21 ;  /* 0x0000000f55557c23 */ /* 0x000fe20008000815 */
[----:B------:R-:W-:Y:S01]  /*88b0*/  FADD R121, R120, R121 ;  /* 0x0000007978797221 */ /* 0x000fe20000000000 */
[----:B------:R-:W-:-:S02]  /*88c0*/  VIADD R6, R6, 0x1 ;  /* 0x0000000106067836 */ /* 0x000fc40000000000 */
[----:B------:R-:W1:Y:S08]  /*88d0*/  MUFU.EX2 R40, R40 ;  /* 0x0000002800287308 */ /* 0x000e700000000800 */
[----:B------:R-:W-:Y:S01]  /*88e0*/  @!P3 FMUL R43, R43, 0.5 ;  /* 0x3f0000002b2bb820 */ /* 0x000fe20000400000 */
[----:B--2---:R-:W-:-:S05]  /*88f0*/  @!P4 FMUL R39, R39, R39 ;  /* 0x000000272727c220 */ /* 0x004fca0000400000 */
[----:B------:R-:W2:Y:S01]  /*8900*/  MUFU.EX2 R43, R43 ;  /* 0x0000002b002b7308 */ /* 0x000ea20000000800 */
[----:B-1----:R-:W-:Y:S01]  /*8910*/  @!P5 FMUL R40, R40, R40 ;  /* 0x000000282828d220 */ /* 0x002fe20000400000 */
[----:B--2---:R-:W-:Y:S01]  /*8920*/  @!P3 FMUL R43, R43, R43 ;  /* 0x0000002b2b2bb220 */ /* 0x004fe20000400000 */
[----:B------:R-:W-:Y:S01]  /*8930*/  FSETP.GEU.AND P3, PT, R48, -126, PT ;  /* 0xc2fc00003000780b */ /* 0x000fe20003f6e000 */
[----:B------:R-:W-:Y:S02]  /*8940*/  WARPGROUP.DEPBAR.LE gsb0, 0x0 ;  /* 0x00008000000079c5 */ /* 0x000fe40000010000 */
[--C-:B------:R-:W-:Y:S01]  /*8950*/  FFMA R24, R36, UR15, -R21.reuse ;  /* 0x0000000f24187c23 */ /* 0x100fe20008000815 */
[----:B------:R-:W-:Y:S01]  /*8960*/  FFMA R36, R37, UR15, -R21 ;  /* 0x0000000f25247c23 */ /* 0x000fe20008000815 */
[----:B------:R-:W-:Y:S02]  /*8970*/  MOV R25, 0x40000040 ;  /* 0x4000004000197802 */ /* 0x000fe40000000f00 */
[----:B------:R-:W-:-:S02]  /*8980*/  F2FP.F16.F32.PACK_AB R27, R39, R38 ;  /* 0x00000026271b723e */ /* 0x000fc400000000ff */
[----:B------:R-:W-:Y:S02]  /*8990*/  FSETP.GEU.AND P2, PT, R36, -126, PT ;  /* 0xc2fc00002400780b */ /* 0x000fe40003f4e000 */
[----:B------:R-:W-:Y:S02]  /*89a0*/  FSETP.GEU.AND P6, PT, R24, -126, PT ;  /* 0xc2fc00001800780b */ /* 0x000fe40003fce000 */
[----:B------:R-:W-:Y:S01]  /*89b0*/  @!P3 FMUL R48, R48, 0.5 ;  /* 0x3f0000003030b820 */ /* 0x000fe20000400000 */
[----:B------:R-:W-:Y:S02]  /*89c0*/  R2UR UR7, R25 ;  /* 0x00000000190772ca */ /* 0x000fe400000e0000 */
[----:B------:R-:W-:Y:S01]  /*89d0*/  F2FP.F16.F32.PACK_AB R25, R35, R34 ;  /* 0x000000222319723e */ /* 0x000fe200000000ff */
[----:B------:R-:W-:Y:S02]  /*89e0*/  FADD R34, R121, R34 ;  /* 0x0000002279227221 */ /* 0x000fe40000000000 */
[----:B------:R-:W1:Y:S02]  /*89f0*/  MUFU.EX2 R48, R48 ;  /* 0x0000003000307308 */ /* 0x000e640000000800 */
[----:B------:R-:W-:Y:S01]  /*8a00*/  FADD R35, R34, R35 ;  /* 0x0000002322237221 */ /* 0x000fe20000000000 */
[----:B------:R-:W-:-:S02]  /*8a10*/  @!P2 FMUL R36, R36, 0.5 ;  /* 0x3f0000002424a820 */ /* 0x000fc40000400000 */
[----:B------:R-:W-:Y:S01]  /*8a20*/  @!P6 FMUL R24, R24, 0.5 ;  /* 0x3f0000001818e820 */ /* 0x000fe20000400000 */
[----:B------:R-:W-:-:S03]  /*8a30*/  FADD R38, R35, R38 ;  /* 0x0000002623267221 */ /* 0x000fc60000000000 */
[----:B------:R2:W3:Y:S01]  /*8a40*/  MUFU.EX2 R37, R24 ;  /* 0x0000001800257308 */ /* 0x0004e20000000800 */
[----:B------:R-:W-:Y:S01]  /*8a50*/  FADD R39, R38, R39 ;  /* 0x0000002726277221 */ /* 0x000fe20000000000 */
[----:B-1----:R-:W-:-:S06]  /*8a60*/  @!P3 FMUL R48, R48, R48 ;  /* 0x000000303030b220 */ /* 0x002fcc0000400000 */
[----:B------:R-:W1:Y:S01]  /*8a70*/  MUFU.EX2 R36, R36 ;  /* 0x0000002400247308 */ /* 0x000e620000000800 */
[----:B--2---:R-:W-:Y:S01]  /*8a80*/  VIADD R24, R124, 0x80 ;  /* 0x000000807c187836 */ /* 0x004fe20000000000 */
[----:B------:R-:W-:-:S04]  /*8a90*/  FSETP.GEU.AND P3, PT, R53, -126, PT ;  /* 0xc2fc00003500780b */ /* 0x000fc80003f6e000 */
[----:B------:R-:W-:Y:S02]  /*8aa0*/  R2UR UR6, R24 ;  /* 0x00000000180672ca */ /* 0x000fe400000e0000 */
[----:B------:R-:W-:Y:S01]  /*8ab0*/  F2FP.F16.F32.PACK_AB R24, R28, R33 ;  /* 0x000000211c18723e */ /* 0x000fe200000000ff */
[----:B---3--:R-:W-:Y:S01]  /*8ac0*/  @!P6 FMUL R37, R37, R37 ;  /* 0x000000252525e220 */ /* 0x008fe20000400000 */
[----:B------:R-:W-:Y:S01]  /*8ad0*/  FSETP.GEU.AND P6, PT, R41, -126, PT ;  /* 0xc2fc00002900780b */ /* 0x000fe20003fce000 */
[----:B------:R-:W-:-:S04]  /*8ae0*/  FADD R33, R122, R33 ;  /* 0x000000217a217221 */ /* 0x000fc80000000000 */
[----:B------:R-:W-:Y:S01]  /*8af0*/  @!P3 FMUL R53, R53, 0.5 ;  /* 0x3f0000003535b820 */ /* 0x000fe20000400000 */
[----:B-1----:R-:W-:Y:S01]  /*8b00*/  @!P2 FMUL R36, R36, R36 ;  /* 0x000000242424a220 */ /* 0x002fe20000400000 */
[----:B------:R-:W-:-:S04]  /*8b10*/  FSETP.GEU.AND P2, PT, R42, -126, PT ;  /* 0xc2fc00002a00780b */ /* 0x000fc80003f4e000 */
[----:B------:R-:W1:Y:S01]  /*8b20*/  MUFU.EX2 R53, R53 ;  /* 0x0000003500357308 */ /* 0x000e620000000800 */
[----:B------:R-:W-:Y:S01]  /*8b30*/  F2FP.F16.F32.PACK_AB R26, R36, R37 ;  /* 0x00000025241a723e */ /* 0x000fe200000000ff */
[----:B------:R-:W-:-:S03]  /*8b40*/  @!P6 FMUL R41, R41, 0.5 ;  /* 0x3f0000002929e820 */ /* 0x000fc60000400000 */
[----:B------:R-:W-:-:S03]  /*8b50*/  WARPGROUP.ARRIVE ;  /* 0x00000000000079c5 */ /* 0x000fc60000000000 */
[----:B------:R-:W2:Y:S01]  /*8b60*/  MUFU.EX2 R41, R41 ;  /* 0x0000002900297308 */ /* 0x000ea20000000800 */
[----:B------:R-:W-:Y:S02]  /*8b70*/  @!P2 FMUL R42, R42, 0.5 ;  /* 0x3f0000002a2aa820 */ /* 0x000fe40000400000 */
[----:B------:R-:W-:Y:S05]  /*8b80*/  HGMMA.64x64x16.F32 R88, R24, gdesc[UR4].tnspB, R88, gsb0 ;  /* 0x40e0000418587df0 */ /* 0x000fea0008000858 */
[----:B------:R-:W3:Y:S01]  /*8b90*/  MUFU.EX2 R42, R42 ;  /* 0x0000002a002a7308 */ /* 0x000ee20000000800 */
[----:B-1----:R-:W-:Y:S01]  /*8ba0*/  @!P3 FMUL R53, R53, R53 ;  /* 0x000000353535b220 */ /* 0x002fe20000400000 */
[----:B--2---:R-:W-:Y:S01]  /*8bb0*/  @!P6 FMUL R41, R41, R41 ;  /* 0x000000292929e220 */ /* 0x004fe20000400000 */
[----:B------:R-:W-:Y:S01]  /*8bc0*/  FSETP.GEU.AND P6, PT, R46, -126, PT ;  /* 0xc2fc00002e00780b */ /* 0x000fe20003fce000 */
[----:B---3--:R-:W-:Y:S01]  /*8bd0*/  @!P2 FMUL R42, R42, R42 ;  /* 0x0000002a2a2aa220 */ /* 0x008fe20000400000 */
[----:B------:R-:W-:-:S11]  /*8be0*/  FSETP.GEU.AND P2, PT, R47, -126, PT ;  /* 0xc2fc00002f00780b */ /* 0x000fd60003f4e000 */
[----:B------:R-:W-:-:S06]  /*8bf0*/  @!P6 FMUL R46, R46, 0.5 ;  /* 0x3f0000002e2ee820 */ /* 0x000fcc0000400000 */
[----:B------:R-:W1:Y:S01]  /*8c00*/  MUFU.EX2 R46, R46 ;  /* 0x0000002e002e7308 */ /* 0x000e620000000800 */
[----:B------:R-:W-:-:S07]  /*8c10*/  @!P2 FMUL R47, R47, 0.5 ;  /* 0x3f0000002f2fa820 */ /* 0x000fce0000400000 */
[----:B------:R-:W2:Y:S01]  /*8c20*/  MUFU.EX2 R47, R47 ;  /* 0x0000002f002f7308 */ /* 0x000ea20000000800 */
[----:B-1----:R-:W-:Y:S01]  /*8c30*/  @!P6 FMUL R46, R46, R46 ;  /* 0x0000002e2e2ee220 */ /* 0x002fe20000400000 */
[----:B------:R-:W-:Y:S01]  /*8c40*/  FSETP.GEU.AND P6, PT, R51, -126, PT ;  /* 0xc2fc00003300780b */ /* 0x000fe20003fce000 */
[----:B--2---:R-:W-:Y:S01]  /*8c50*/  @!P2 FMUL R47, R47, R47 ;  /* 0x0000002f2f2fa220 */ /* 0x004fe20000400000 */
[----:B------:R-:W-:-:S11]  /*8c60*/  FSETP.GEU.AND P2, PT, R52, -126, PT ;  /* 0xc2fc00003400780b */ /* 0x000fd60003f4e000 */
[----:B------:R-:W-:-:S06]  /*8c70*/  @!P6 FMUL R51, R51, 0.5 ;  /* 0x3f0000003333e820 */ /* 0x000fcc0000400000 */
[----:B------:R-:W1:Y:S01]  /*8c80*/  MUFU.EX2 R51, R51 ;  /* 0x0000003300337308 */ /* 0x000e620000000800 */
[----:B------:R-:W-:Y:S01]  /*8c90*/  @!P2 FMUL R52, R52, 0.5 ;  /* 0x3f0000003434a820 */ /* 0x000fe20000400000 */
[----:B------:R-:W-:Y:S02]  /*8ca0*/  WARPGROUP.DEPBAR.LE gsb0, 0x0 ;  /* 0x00008000000079c5 */ /* 0x000fe40000010000 */
[--C-:B------:R-:W-:Y:S01]  /*8cb0*/  FFMA R24, R44, UR15, -R21.reuse ;  /* 0x0000000f2c187c23 */ /* 0x100fe20008000815 */
[----:B------:R-:W-:Y:S01]  /*8cc0*/  FFMA R44, R45, UR15, -R21 ;  /* 0x0000000f2d2c7c23 */ /* 0x000fe20008000815 */
[----:B------:R-:W-:Y:S02]  /*8cd0*/  MOV R25, 0x40000040 ;  /* 0x4000004000197802 */ /* 0x000fe40000000f00 */
[----:B------:R-:W-:Y:S02]  /*8ce0*/  F2FP.F16.F32.PACK_AB R27, R47, R46 ;  /* 0x0000002e2f1b723e */ /* 0x000fe400000000ff */
[----:B------:R-:W-:-:S02]  /*8cf0*/  FSETP.GEU.AND P5, PT, R44, -126, PT ;  /* 0xc2fc00002c00780b */ /* 0x000fc40003fae000 */
[----:B------:R-:W-:Y:S01]  /*8d00*/  FSETP.GEU.AND P4, PT, R24, -126, PT ;  /* 0xc2fc00001800780b */ /* 0x000fe20003f8e000 */
[----:B-1----:R-:W-:Y:S01]  /*8d10*/  @!P6 FMUL R51, R51, R51 ;  /* 0x000000333333e220 */ /* 0x002fe20000400000 */
[----:B------:R-:W-:Y:S02]  /*8d20*/  R2UR UR7, R25 ;  /* 0x00000000190772ca */ /* 0x000fe400000e0000 */
[----:B------:R-:W-:Y:S01]  /*8d30*/  F2FP.F16.F32.PACK_AB R25, R43, R42 ;  /* 0x0000002a2b19723e */ /* 0x000fe200000000ff */
[----:B------:R-:W-:-:S04]  /*8d40*/  FADD R42, R39, R42 ;  /* 0x0000002a272a7221 */ /* 0x000fc80000000000 */
[----:B------:R-:W-:Y:S02]  /*8d50*/  FADD R43, R42, R43 ;  /* 0x0000002b2a2b7221 */ /* 0x000fe40000000000 */
[----:B------:R-:W-:Y:S02]  /*8d60*/  @!P5 FMUL R44, R44, 0.5 ;  /* 0x3f0000002c2cd820 */ /* 0x000fe40000400000 */
[----:B------:R-:W-:Y:S01]  /*8d70*/  @!P4 FMUL R24, R24, 0.5 ;  /* 0x3f0000001818c820 */ /* 0x000fe20000400000 */
[----:B------:R-:W-:-:S03]  /*8d80*/  FADD R46, R43, R46 ;  /* 0x0000002e2b2e7221 */ /* 0x000fc60000000000 */
[----:B------:R1:W2:Y:S01]  /*8d90*/  MUFU.EX2 R45, R24 ;  /* 0x00000018002d7308 */ /* 0x0002a20000000800 */
[----:B------:R-:W-:-:S07]  /*8da0*/  FADD R47, R46, R47 ;  /* 0x0000002f2e2f7221 */ /* 0x000fce0000000000 */
[----:B------:R-:W3:Y:S01]  /*8db0*/  MUFU.EX2 R44, R44 ;  /* 0x0000002c002c7308 */ /* 0x000ee20000000800 */
[----:B-1----:R-:W-:-:S05]  /*8dc0*/  VIADD R24, R124, 0x100 ;  /* 0x000001007c187836 */ /* 0x002fca0000000000 */
[----:B------:R-:W-:Y:S02]  /*8dd0*/  R2UR UR6, R24 ;  /* 0x00000000180672ca */ /* 0x000fe400000e0000 */
[----:B------:R-:W-:Y:S01]  /*8de0*/  F2FP.F16.F32.PACK_AB R24, R41, R40 ;  /* 0x000000282918723e */ /* 0x000fe200000000ff */
[----:B--2---:R-:W-:Y:S01]  /*8df0*/  @!P4 FMUL R45, R45, R45 ;  /* 0x0000002d2d2dc220 */ /* 0x004fe20000400000 */
[----:B------:R-:W-:Y:S01]  /*8e00*/  FSETP.GEU.AND P4, PT, R49, -126, PT ;  /* 0xc2fc00003100780b */ /* 0x000fe20003f8e000 */
[----:B---3--:R-:W-:Y:S01]  /*8e10*/  @!P5 FMUL R44, R44, R44 ;  /* 0x0000002c2c2cd220 */ /* 0x008fe20000400000 */
[----:B------:R-:W-:-:S04]  /*8e20*/  FSETP.GEU.AND P5, PT, R50, -126, PT ;  /* 0xc2fc00003200780b */ /* 0x000fc80003fae000 */
[----:B------:R-:W-:-:S07]  /*8e30*/  F2FP.F16.F32.PACK_AB R26, R44, R45 ;  /* 0x0000002d2c1a723e */ /* 0x000fce00000000ff */
[----:B------:R-:W-:Y:S01]  /*8e40*/  @!P4 FMUL R49, R49, 0.5 ;  /* 0x3f0000003131c820 */ /* 0x000fe20000400000 */
[----:B------:R-:W-:-:S05]  /*8e50*/  WARPGROUP.ARRIVE ;  /* 0x00000000000079c5 */ /* 0x000fca0000000000 */
[----:B------:R-:W1:Y:S01]  /*8e60*/  MUFU.EX2 R49, R49 ;  /* 0x0000003100317308 */ /* 0x000e620000000800 */
[----:B------:R-:W-:Y:S01]  /*8e70*/  @!P5 FMUL R50, R50, 0.5 ;  /* 0x3f0000003232d820 */ /* 0x000fe20000400000 */
[----:B------:R-:W-:Y:S06]  /*8e80*/  HGMMA.64x64x16.F32 R88, R24, gdesc[UR4].tnspB, R88, gsb0 ;  /* 0x40e0000418587df0 */ /* 0x000fec0008000858 */
[----:B------:R-:W2:Y:S01]  /*8e90*/  MUFU.EX2 R50, R50 ;  /* 0x0000003200327308 */ /* 0x000ea20000000800 */
[----:B-1----:R-:W-:Y:S01]  /*8ea0*/  @!P4 FMUL R49, R49, R49 ;  /* 0x000000313131c220 */ /* 0x002fe20000400000 */
[----:B--2---:R-:W-:Y:S01]  /*8eb0*/  @!P5 FMUL R50, R50, R50 ;  /* 0x000000323232d220 */ /* 0x004fe20000400000 */
[----:B------:R-:W-:-:S13]  /*8ec0*/  FSETP.GEU.AND P5, PT, R125, -126, PT ;  /* 0xc2fc00007d00780b */ /* 0x000fda0003fae000 */
[----:B------:R-:W-:Y:S01]  /*8ed0*/  @!P5 FMUL R125, R125, 0.5 ;  /* 0x3f0000007d7dd820 */ /* 0x000fe20000400000 */
[----:B------:R-:W-:Y:S02]  /*8ee0*/  WARPGROUP.DEPBAR.LE gsb0, 0x0 ;  /* 0x00008000000079c5 */ /* 0x000fe40000010000 */
[----:B------:R-:W-:Y:S01]  /*8ef0*/  FFMA R27, R54, UR15, -R20 ;  /* 0x0000000f361b7c23 */ /* 0x000fe20008000814 */
[----:B------:R-:W-:Y:S01]  /*8f00*/  FFMA R26, R56, UR15, -R21 ;  /* 0x0000000f381a7c23 */ /* 0x000fe20008000815 */
[----:B------:R1:W2:Y:S01]  /*8f10*/  MUFU.EX2 R54, R52 ;  /* 0x0000003400367308 */ /* 0x0002a20000000800 */
[----:B------:R-:W-:Y:S01]  /*8f20*/  VIADD R24, R124, 0x180 ;  /* 0x000001807c187836 */ /* 0x000fe20000000000 */
[----:B------:R-:W-:Y:S02]  /*8f30*/  MOV R25, 0x40000040 ;  /* 0x4000004000197802 */ /* 0x000fe40000000f00 */
[----:B------:R-:W-:Y:S02]  /*8f40*/  FSETP.GEU.AND P4, PT, R27, -126, PT ;  /* 0xc2fc00001b00780b */ /* 0x000fe40003f8e000 */
[----:B------:R-:W-:-:S02]  /*8f50*/  FSETP.GEU.AND P6, PT, R26, -126, PT ;  /* 0xc2fc00001a00780b */ /* 0x000fc40003fce000 */
[----:B------:R3:W4:Y:S01]  /*8f60*/  MUFU.EX2 R56, R125 ;  /* 0x0000007d00387308 */ /* 0x0007220000000800 */
[----:B------:R-:W-:Y:S01]  /*8f70*/  R2UR UR6, R24 ;  /* 0x00000000180672ca */ /* 0x000fe200000e0000 */
[--C-:B-1----:R-:W-:Y:S01]  /*8f80*/  FFMA R52, R57, UR15, -R21.reuse ;  /* 0x0000000f39347c23 */ /* 0x102fe20008000815 */
[----:B------:R-:W-:Y:S02]  /*8f90*/  R2UR UR7, R25 ;  /* 0x00000000190772ca */ /* 0x000fe400000e0000 */
[----:B------:R-:W-:Y:S02]  /*8fa0*/  F2FP.F16.F32.PACK_AB R24, R49, R48 ;  /* 0x000000303118723e */ /* 0x000fe400000000ff */
[----:B------:R-:W-:Y:S01]  /*8fb0*/  F2FP.F16.F32.PACK_AB R25, R51, R50 ;  /* 0x000000323319723e */ /* 0x000fe200000000ff */
[----:B------:R-:W-:Y:S01]  /*8fc0*/  FADD R50, R47, R50 ;  /* 0x000000322f327221 */ /* 0x000fe20000000000 */
[----:B------:R-:W-:Y:S01]  /*8fd0*/  @!P4 FMUL R27, R27, 0.5 ;  /* 0x3f0000001b1bc820 */ /* 0x000fe20000400000 */
[----:B--2---:R-:W-:Y:S01]  /*8fe0*/  @!P2 FMUL R54, R54, R54 ;  /* 0x000000363636a220 */ /* 0x004fe20000400000 */
[----:B------:R-:W-:Y:S01]  /*8ff0*/  @!P6 FMUL R26, R26, 0.5 ;  /* 0x3f0000001a1ae820 */ /* 0x000fe20000400000 */
[--C-:B---3--:R-:W-:Y:S01]  /*9000*/  FFMA R125, R58, UR15, -R20.reuse ;  /* 0x0000000f3a7d7c23 */ /* 0x108fe20008000814 */
[----:B------:R-:W1:Y:S01]  /*9010*/  MUFU.EX2 R55, R27 ;  /* 0x0000001b00377308 */ /* 0x000e620000000800 */
[----:B------:R-:W-:Y:S01]  /*9020*/  FSETP.GEU.AND P2, PT, R52, -126, PT ;  /* 0xc2fc00003400780b */ /* 0x000fe20003f4e000 */
[--C-:B------:R-:W-:Y:S01]  /*9030*/  FFMA R58, R59, UR15, -R20.reuse ;  /* 0x0000000f3b3a7c23 */ /* 0x100fe20008000814 */
[--C-:B------:R-:W-:Y:S01]  /*9040*/  FFMA R59, R61, UR15, -R21.reuse ;  /* 0x0000000f3d3b7c23 */ /* 0x100fe20008000815 */
[----:B----4-:R-:W-:Y:S01]  /*9050*/  @!P5 FMUL R56, R56, R56 ;  /* 0x000000383838d220 */ /* 0x010fe20000400000 */
[----:B------:R-:W-:Y:S01]  /*9060*/  FSETP.GEU.AND P3, PT, R125, -126, PT ;  /* 0xc2fc00007d00780b */ /* 0x000fe20003f6e000 */
[--C-:B------:R-:W-:Y:S01]  /*9070*/  FFMA R61, R62, UR15, -R20.reuse ;  /* 0x0000000f3e3d7c23 */ /* 0x100fe20008000814 */
[--C-:B------:R-:W-:Y:S01]  /*9080*/  FFMA R62, R63, UR15, -R20.reuse ;  /* 0x0000000f3f3e7c23 */ /* 0x100fe20008000814 */
[----:B------:R2:W3:Y:S01]  /*9090*/  MUFU.EX2 R57, R26 ;  /* 0x0000001a00397308 */ /* 0x0004e20000000800 */
[----:B------:R-:W-:Y:S01]  /*90a0*/  FSETP.GEU.AND P5, PT, R60, -126, PT ;  /* 0xc2fc00003c00780b */ /* 0x000fe20003fae000 */
[--C-:B------:R-:W-:Y:S01]  /*90b0*/  FFMA R63, R64, UR15, -R21.reuse ;  /* 0x0000000f403f7c23 */ /* 0x100fe20008000815 */
[--C-:B------:R-:W-:Y:S01]  /*90c0*/  FFMA R64, R65, UR15, -R21.reuse ;  /* 0x0000000f41407c23 */ /* 0x100fe20008000815 */
[--C-:B------:R-:W-:Y:S01]  /*90d0*/  FFMA R65, R66, UR15, -R20.reuse ;  /* 0x0000000f42417c23 */ /* 0x100fe20008000814 */
[--C-:B------:R-:W-:Y:S01]  /*90e0*/  FFMA R66, R67, UR15, -R20.reuse ;  /* 0x0000000f43427c23 */ /* 0x100fe20008000814 */
[----:B------:R-:W-:Y:S01]  /*90f0*/  @!P2 FMUL R52, R52, 0.5 ;  /* 0x3f0000003434a820 */ /* 0x000fe20000400000 */
[--C-:B------:R-:W-:Y:S01]  /*9100*/  FFMA R67, R69, UR15, -R21.reuse ;  /* 0x0000000f45437c23 */ /* 0x100fe20008000815 */
[--C-:B------:R-:W-:Y:S01]  /*9110*/  FFMA R69, R70, UR15, -R20.reuse ;  /* 0x0000000f46457c23 */ /* 0x100fe20008000814 */
[----:B-1----:R-:W-:Y:S01]  /*9120*/  @!P4 FMUL R55, R55, R55 ;  /* 0x000000373737c220 */ /* 0x002fe20000400000 */
[----:B--2---:R-:W-:Y:S01]  /*9130*/  F2FP.F16.F32.PACK_AB R26, R53, R54 ;  /* 0x00000036351a723e */ /* 0x004fe200000000ff */
[----:B------:R-:W-:Y:S01]  /*9140*/  @!P3 FMUL R125, R125, 0.5 ;  /* 0x3f0000007d7db820 */ /* 0x000fe20000400000 */
[----:B------:R-:W1:Y:S01]  /*9150*/  MUFU.EX2 R52, R52 ;  /* 0x0000003400347308 */ /* 0x000e620000000800 */
[----:B------:R-:W-:Y:S01]  /*9160*/  FSETP.GEU.AND P4, PT, R58, -126, PT ;  /* 0xc2fc00003a00780b */ /* 0x000fe20003f8e000 */
[----:B------:R-:W-:Y:S01]  /*9170*/  @!P5 FMUL R60, R60, 0.5 ;  /* 0x3f0000003c3cd820 */ /* 0x000fe20000400000 */
[----:B------:R-:W-:Y:S01]  /*9180*/  F2FP.F16.F32.PACK_AB R27, R56, R55 ;  /* 0x00000037381b723e */ /* 0x000fe200000000ff */
[--C-:B------:R-:W-:Y:S01]  /*9190*/  FFMA R70, R71, UR15, -R20.reuse ;  /* 0x0000000f47467c23 */ /* 0x100fe20008000814 */
[----:B---3--:R-:W-:Y:S01]  /*91a0*/  @!P6 FMUL R57, R57, R57 ;  /* 0x000000393939e220 */ /* 0x008fe20000400000 */
[----:B------:R-:W-:Y:S01]  /*91b0*/  FSETP.GEU.AND P6, PT, R59, -126, PT ;  /* 0xc2fc00003b00780b */ /* 0x000fe20003fce000 */
[----:B------:R-:W-:Y:S01]  /*91c0*/  WARPGROUP.ARRIVE ;  /* 0x00000000000079c5 */ /* 0x000fe20000000000 */
[----:B------:R-:W2:Y:S01]  /*91d0*/  MUFU.EX2 R125, R125 ;  /* 0x0000007d007d7308 */ /* 0x000ea20000000800 */
[--C-:B------:R-:W-:Y:S01]  /*91e0*/  FFMA R71, R72, UR15, -R21.reuse ;  /* 0x0000000f48477c23 */ /* 0x100fe20008000815 */
[----:B------:R-:W-:Y:S01]  /*91f0*/  FFMA R72, R73, UR15, -R21 ;  /* 0x0000000f49487c23 */ /* 0x000fe20008000815 */
[--C-:B------:R-:W-:Y:S01]  /*9200*/  FFMA R73, R74, UR15, -R20.reuse ;  /* 0x0000000f4a497c23 */ /* 0x100fe20008000814 */
[----:B------:R-:W-:Y:S01]  /*9210*/  FFMA R74, R75, UR15, -R20 ;  /* 0x0000000f4b4a7c23 */ /* 0x000fe20008000814 */
[----:B------:R-:W-:Y:S01]  /*9220*/  HGMMA.64x64x16.F32 R88, R24, gdesc[UR4].tnspB, R88, gsb0 ;  /* 0x40e0000418587df0 */ /* 0x000fe20008000858 */
[----:B------:R-:W-:Y:S01]  /*9230*/  @!P4 FMUL R58, R58, 0.5 ;  /* 0x3f0000003a3ac820 */ /* 0x000fe20000400000 */
[----:B------:R-:W-:Y:S01]  /*9240*/  FADD R50, R50, R51 ;  /* 0x0000003332327221 */ /* 0x000fe20000000000 */
[----:B------:R-:W3:Y:S01]  /*9250*/  MUFU.EX2 R60, R60 ;  /* 0x0000003c003c7308 */ /* 0x000ee20000000800 */
[----:B-1----:R-:W-:Y:S01]  /*9260*/  @!P2 FMUL R52, R52, R52 ;  /* 0x000000343434a220 */ /* 0x002fe20000400000 */
[----:B------:R-:W-:Y:S01]  /*9270*/  FSETP.GEU.AND P2, PT, R61, -126, PT ;  /* 0xc2fc00003d00780b */ /* 0x000fe20003f4e000 */
[----:B------:R-:W-:Y:S01]  /*9280*/  @!P6 FMUL R59, R59, 0.5 ;  /* 0x3f0000003b3be820 */ /* 0x000fe20000400000 */
[----:B------:R-:W-:-:S04]  /*9290*/  FADD R55, R50, R55 ;  /* 0x0000003732377221 */ /* 0x000fc80000000000 */
[----:B------:R-:W1:Y:S01]  /*92a0*/  MUFU.EX2 R58, R58 ;  /* 0x0000003a003a7308 */ /* 0x000e620000000800 */
[----:B--2---:R-:W-:Y:S01]  /*92b0*/  @!P3 FMUL R125, R125, R125 ;  /* 0x0000007d7d7db220 */ /* 0x004fe20000400000 */
[----:B------:R-:W-:Y:S01]  /*92c0*/  FSETP.GEU.AND P3, PT, R62, -126, PT ;  /* 0xc2fc00003e00780b */ /* 0x000fe20003f6e000 */
[----:B------:R-:W-:-:S04]  /*92d0*/  FADD R56, R55, R56 ;  /* 0x0000003837387221 */ /* 0x000fc80000000000 */
        /* <DEDUP_REMOVED lines=31> */
[----:B------:R-:W-:Y:S01]  /*94d0*/  FSETP.GEU.AND P6, PT, R70, -126, PT ;  /* 0xc2fc00004600780b */ /* 0x000fe20003fce000 */
[----:B------:R-:W-:Y:S02]  /*94e0*/  WARPGROUP.DEPBAR.LE gsb0, 0x0 ;  /* 0x00008000000079c5 */ /* 0x000fe40000010000 */
[----:B------:R-:W-:Y:S01]  /*94f0*/  VIADD R24, R124, 0x200 ;  /* 0x000002007c187836 */ /* 0x000fe20000000000 */
[----:B------:R-:W-:Y:S01]  /*9500*/  MOV R25, 0x40000040 ;  /* 0x4000004000197802 */ /* 0x000fe20000000f00 */
[----:B------:R-:W-:Y:S01]  /*9510*/  @!P4 FMUL R67, R67, 0.5 ;  /* 0x3f0000004343c820 */ /* 0x000fe20000400000 */
[----:B------:R-:W-:Y:S01]  /*9520*/  F2FP.F16.F32.PACK_AB R26, R59, R60 ;  /* 0x0000003c3b1a723e */ /* 0x000fe200000000ff */
[----:B------:R-:W1:Y:S01]  /*9530*/  MUFU.EX2 R69, R69 ;  /* 0x0000004500457308 */ /* 0x000e620000000800 */
[----:B------:R-:W-:Y:S01]  /*9540*/  R2UR UR6, R24 ;  /* 0x00000000180672ca */ /* 0x000fe200000e0000 */
[----:B--2---:R-:W-:Y:S01]  /*9550*/  @!P2 FMUL R66, R66, R66 ;  /* 0x000000424242a220 */ /* 0x004fe20000400000 */
[----:B------:R-:W-:-:S02]  /*9560*/  R2UR UR7, R25 ;  /* 0x00000000190772ca */ /* 0x000fc400000e0000 */
[----:B------:R-:W-:Y:S01]  /*9570*/  F2FP.F16.F32.PACK_AB R24, R52, R57 ;  /* 0x000000393418723e */ /* 0x000fe200000000ff */
[----:B------:R-:W-:Y:S01]  /*9580*/  @!P6 FMUL R70, R70, 0.5 ;  /* 0x3f0000004646e820 */ /* 0x000fe20000400000 */
[----:B------:R-:W-:Y:S01]  /*9590*/  F2FP.F16.F32.PACK_AB R25, R58, R125 ;  /* 0x0000007d3a19723e */ /* 0x000fe200000000ff */
[----:B------:R-:W2:Y:S01]  /*95a0*/  MUFU.EX2 R67, R67 ;  /* 0x0000004300437308 */ /* 0x000ea20000000800 */
[----:B------:R-:W-:Y:S01]  /*95b0*/  F2FP.F16.F32.PACK_AB R27, R62, R61 ;  /* 0x0000003d3e1b723e */ /* 0x000fe200000000ff */
[----:B---3--:R-:W-:Y:S01]  /*95c0*/  @!P3 FMUL R68, R68, R68 ;  /* 0x000000444444b220 */ /* 0x008fe20000400000 */
[----:B------:R-:W-:Y:S01]  /*95d0*/  FSETP.GEU.AND P2, PT, R71, -126, PT ;  /* 0xc2fc00004700780b */ /* 0x000fe20003f4e000 */
[----:B------:R-:W-:Y:S01]  /*95e0*/  FADD R125, R56, R125 ;  /* 0x0000007d387d7221 */ /* 0x000fe20000000000 */
[----:B------:R-:W-:Y:S01]  /*95f0*/  WARPGROUP.ARRIVE ;  /* 0x00000000000079c5 */ /* 0x000fe20000000000 */
[----:B------:R-:W-:Y:S02]  /*9600*/  FSETP.GEU.AND P3, PT, R72, -126, PT ;  /* 0xc2fc00004800780b */ /* 0x000fe40003f6e000 */
[----:B------:R-:W3:Y:S01]  /*9610*/  MUFU.EX2 R70, R70 ;  /* 0x0000004600467308 */ /* 0x000ee20000000800 */
[----:B-1----:R-:W-:Y:S01]  /*9620*/  @!P5 FMUL R69, R69, R69 ;  /* 0x000000454545d220 */ /* 0x002fe20000400000 */
[----:B------:R-:W-:Y:S01]  /*9630*/  FSETP.GEU.AND P5, PT, R74, -126, PT ;  /* 0xc2fc00004a00780b */ /* 0x000fe20003fae000 */
[----:B------:R-:W-:Y:S01]  /*9640*/  HGMMA.64x64x16.F32 R88, R24, gdesc[UR4].tnspB, R88, gsb0 ;  /* 0x40e0000418587df0 */ /* 0x000fe20008000858 */
[----:B------:R-:W-:-:S04]  /*9650*/  FADD R58, R125, R58 ;  /* 0x0000003a7d3a7221 */ /* 0x000fc80000000000 */
[----:B------:R-:W-:Y:S01]  /*9660*/  @!P2 FMUL R71, R71, 0.5 ;  /* 0x3f0000004747a820 */ /* 0x000fe20000400000 */
[----:B--2---:R-:W-:Y:S01]  /*9670*/  @!P4 FMUL R67, R67, R67 ;  /* 0x000000434343c220 */ /* 0x004fe20000400000 */
[----:B------:R-:W-:Y:S01]  /*9680*/  FSETP.GEU.AND P4, PT, R73, -126, PT ;  /* 0xc2fc00004900780b */ /* 0x000fe20003f8e000 */
[----:B------:R-:W-:Y:S01]  /*9690*/  @!P3 FMUL R72, R72, 0.5 ;  /* 0x3f0000004848b820 */ /* 0x000fe20000400000 */
[----:B------:R-:W-:Y:S02]  /*96a0*/  FADD R61, R58, R61 ;  /* 0x0000003d3a3d7221 */ /* 0x000fe40000000000 */
[----:B------:R-:W1:Y:S01]  /*96b0*/  MUFU.EX2 R71, R71 ;  /* 0x0000004700477308 */ /* 0x000e620000000800 */
[----:B------:R-:W-:Y:S01]  /*96c0*/  @!P5 FMUL R74, R74, 0.5 ;  /* 0x3f0000004a4ad820 */ /* 0x000fe20000400000 */
[----:B------:R-:W-:Y:S01]  /*96d0*/  FADD R62, R61, R62 ;  /* 0x0000003e3d3e7221 */ /* 0x000fe20000000000 */
[----:B---3--:R-:W-:Y:S01]  /*96e0*/  @!P6 FMUL R70, R70, R70 ;  /* 0x000000464646e220 */ /* 0x008fe20000400000 */
[----:B------:R-:W-:-:S04]  /*96f0*/  FSETP.GEU.AND P6, PT, R76, -126, PT ;  /* 0xc2fc00004c00780b */ /* 0x000fc80003fce000 */
[----:B------:R-:W2:Y:S01]  /*9700*/  MUFU.EX2 R72, R72 ;  /* 0x0000004800487308 */ /* 0x000ea20000000800 */
[----:B------:R-:W-:-:S07]  /*9710*/  @!P4 FMUL R73, R73, 0.5 ;  /* 0x3f0000004949c820 */ /* 0x000fce0000400000 */
        /* <DEDUP_REMOVED lines=32> */
[----:B--2---:R-:W-:Y:S01]  /*9920*/  @!P4 FMUL R79, R79, R79 ;  /* 0x0000004f4f4fc220 */ /* 0x004fe20000400000 */
[----:B------:R-:W-:Y:S01]  /*9930*/  R2UR UR6, R24 ;  /* 0x00000000180672ca */ /* 0x000fe200000e0000 */
[----:B------:R-:W1:Y:S01]  /*9940*/  MUFU.EX2 R80, R80 ;  /* 0x0000005000507308 */ /* 0x000e620000000800 */
[----:B------:R-:W-:-:S02]  /*9950*/  R2UR UR7, R25 ;  /* 0x00000000190772ca */ /* 0x000fc400000e0000 */
[----:B------:R-:W-:Y:S01]  /*9960*/  F2FP.F16.F32.PACK_AB R24, R64, R63 ;  /* 0x0000003f4018723e */ /* 0x000fe200000000ff */
[----:B------:R-:W-:Y:S01]  /*9970*/  @!P3 FMUL R83, R83, 0.5 ;  /* 0x3f0000005353b820 */ /* 0x000fe20000400000 */
[----:B------:R-:W-:Y:S01]  /*9980*/  F2FP.F16.F32.PACK_AB R25, R66, R65 ;  /* 0x000000414219723e */ /* 0x000fe200000000ff */
[----:B---3--:R-:W-:Y:S01]  /*9990*/  @!P6 FMUL R23, R23, R23 ;  /* 0x000000171717e220 */ /* 0x008fe20000400000 */
[----:B------:R-:W-:Y:S01]  /*99a0*/  F2FP.F16.F32.PACK_AB R27, R70, R69 ;  /* 0x00000045461b723e */ /* 0x000fe200000000ff */
[----:B------:R-:W2:Y:S01]  /*99b0*/  MUFU.EX2 R21, R83 ;  /* 0x0000005300157308 */ /* 0x000ea20000000800 */
[----:B------:R-:W-:Y:S01]  /*99c0*/  FSETP.GEU.AND P4, PT, R29, -126, PT ;  /* 0xc2fc00001d00780b */ /* 0x000fe20003f8e000 */
[----:B------:R-:W-:Y:S01]  /*99d0*/  FADD R65, R62, R65 ;  /* 0x000000413e417221 */ /* 0x000fe20000000000 */
[----:B------:R-:W-:Y:S01]  /*99e0*/  WARPGROUP.ARRIVE ;  /* 0x00000000000079c5 */ /* 0x000fe20000000000 */
[----:B------:R-:W-:Y:S02]  /*99f0*/  FSETP.GEU.AND P6, PT, R30, -126, PT ;  /* 0xc2fc00001e00780b */ /* 0x000fe40003fce000 */
[----:B------:R-:W-:-:S03]  /*9a00*/  FADD R66, R65, R66 ;  /* 0x0000004241427221 */ /* 0x000fc60000000000 */
[----:B------:R-:W-:Y:S01]  /*9a10*/  HGMMA.64x64x16.F32 R88, R24, gdesc[UR4].tnspB, R88, gsb0 ;  /* 0x40e0000418587df0 */ /* 0x000fe20008000858 */
[----:B------:R-:W-:Y:S01]  /*9a20*/  R2UR UR6, R12 ;  /* 0x000000000c0672ca */ /* 0x000fe200000e0000 */
[----:B------:R-:W-:Y:S01]  /*9a30*/  FADD R12, R33, R28 ;  /* 0x0000001c210c7221 */ /* 0x000fe20000000000 */
[----:B------:R-:W-:Y:S01]  /*9a40*/  R2UR UR7, R13 ;  /* 0x000000000d0772ca */ /* 0x000fe200000e0000 */
[----:B------:R-:W3:Y:S01]  /*9a50*/  MUFU.EX2 R28, R82 ;  /* 0x00000052001c7308 */ /* 0x000ee20000000800 */
[----:B-1----:R-:W-:Y:S01]  /*9a60*/  @!P5 FMUL R80, R80, R80 ;  /* 0x000000505050d220 */ /* 0x002fe20000400000 */
[----:B------:R-:W-:Y:S01]  /*9a70*/  FSETP.GEU.AND P5, PT, R85, -126, PT ;  /* 0xc2fc00005500780b */ /* 0x000fe20003fae000 */
[----:B------:R-:W-:Y:S01]  /*9a80*/  @!P4 FMUL R29, R29, 0.5 ;  /* 0x3f0000001d1dc820 */ /* 0x000fe20000400000 */
[----:B------:R-:W-:Y:S01]  /*9a90*/  @!P6 FMUL R30, R30, 0.5 ;  /* 0x3f0000001e1ee820 */ /* 0x000fe20000400000 */
[----:B------:R-:W-:Y:S01]  /*9aa0*/  FADD R37, R12, R37 ;  /* 0x000000250c257221 */ /* 0x000fe20000000000 */
[----:B------:R-:W-:Y:S01]  /*9ab0*/  VIADD R12, R124, 0x380 ;  /* 0x000003807c0c7836 */ /* 0x000fe20000000000 */
[----:B------:R-:W-:Y:S01]  /*9ac0*/  MOV R13, 0x40000040 ;  /* 0x40000040000d7802 */ /* 0x000fe20000000f00 */
[----:B--2---:R-:W-:Y:S01]  /*9ad0*/  @!P3 FMUL R21, R21, R21 ;  /* 0x000000151515b220 */ /* 0x004fe20000400000 */
[----:B------:R-:W1:Y:S01]  /*9ae0*/  MUFU.EX2 R29, R29 ;  /* 0x0000001d001d7308 */ /* 0x000e620000000800 */
[----:B------:R-:W-:Y:S01]  /*9af0*/  FADD R37, R37, R36 ;  /* 0x0000002425257221 */ /* 0x000fe20000000000 */
[----:B------:R-:W-:-:S03]  /*9b00*/  FADD R69, R66, R69 ;  /* 0x0000004542457221 */ /* 0x000fc60000000000 */
[----:B------:R-:W-:Y:S01]  /*9b10*/  FADD R40, R37, R40 ;  /* 0x0000002825287221 */ /* 0x000fe20000000000 */
[----:B------:R-:W-:Y:S01]  /*9b20*/  @!P5 FMUL R85, R85, 0.5 ;  /* 0x3f0000005555d820 */ /* 0x000fe20000400000 */
[----:B------:R-:W-:Y:S01]  /*9b30*/  FADD R70, R69, R70 ;  /* 0x0000004645467221 */ /* 0x000fe20000000000 */
[----:B---3--:R-:W-:Y:S01]  /*9b40*/  @!P2 FMUL R28, R28, R28 ;  /* 0x0000001c1c1ca220 */ /* 0x008fe20000400000 */
[----:B------:R-:W-:Y:S01]  /*9b50*/  FSETP.GEU.AND P2, PT, R31, -126, PT ;  /* 0xc2fc00001f00780b */ /* 0x000fe20003f4e000 */
[----:B------:R-:W2:Y:S01]  /*9b60*/  MUFU.EX2 R20, R85 ;  /* 0x0000005500147308 */ /* 0x000ea20000000800 */
[----:B------:R-:W-:-:S04]  /*9b70*/  FADD R40, R40, R41 ;  /* 0x0000002928287221 */ /* 0x000fc80000000000 */
[----:B------:R-:W-:Y:S01]  /*9b80*/  FADD R45, R40, R45 ;  /* 0x0000002d282d7221 */ /* 0x000fe20000000000 */
[----:B-1----:R-:W-:Y:S02]  /*9b90*/  @!P4 FMUL R29, R29, R29 ;  /* 0x0000001d1d1dc220 */ /* 0x002fe40000400000 */
[----:B------:R-:W1:Y:S01]  /*9ba0*/  MUFU.EX2 R30, R30 ;  /* 0x0000001e001e7308 */ /* 0x000e620000000800 */
[----:B------:R-:W-:-:S03]  /*9bb0*/  FADD R45, R45, R44 ;  /* 0x0000002c2d2d7221 */ /* 0x000fc60000000000 */
[----:B------:R-:W-:Y:S01]  /*9bc0*/  @!P2 FMUL R31, R31, 0.5 ;  /* 0x3f0000001f1fa820 */ /* 0x000fe20000400000 */
[----:B------:R-:W-:Y:S01]  /*9bd0*/  FADD R48, R45, R48 ;  /* 0x000000302d307221 */ /* 0x000fe20000000000 */
[----:B--2---:R-:W-:-:S04]  /*9be0*/  @!P5 FMUL R20, R20, R20 ;  /* 0x000000141414d220 */ /* 0x004fc80000400000 */
[----:B------:R-:W2:Y:S01]  /*9bf0*/  MUFU.EX2 R31, R31 ;  /* 0x0000001f001f7308 */ /* 0x000ea20000000800 */
[----:B------:R-:W-:-:S04]  /*9c00*/  FADD R49, R48, R49 ;  /* 0x0000003130317221 */ /* 0x000fc80000000000 */
[----:B------:R-:W-:Y:S01]  /*9c10*/  FADD R54, R49, R54 ;  /* 0x0000003631367221 */ /* 0x000fe20000000000 */
[----:B-1----:R-:W-:-:S03]  /*9c20*/  @!P6 FMUL R30, R30, R30 ;  /* 0x0000001e1e1ee220 */ /* 0x002fc60000400000 */
[----:B------:R-:W-:-:S04]  /*9c30*/  FADD R54, R54, R53 ;  /* 0x0000003536367221 */ /* 0x000fc80000000000 */
[----:B------:R-:W-:Y:S01]  /*9c40*/  FADD R57, R54, R57 ;  /* 0x0000003936397221 */ /* 0x000fe20000000000 */
[----:B--2---:R-:W-:-:S03]  /*9c50*/  @!P2 FMUL R31, R31, R31 ;  /* 0x0000001f1f1fa220 */ /* 0x004fc60000400000 */
[----:B------:R-:W-:Y:S01]  /*9c60*/  FADD R57, R57, R52 ;  /* 0x0000003439397221 */ /* 0x000fe20000000000 */
[----:B------:R-:W-:-:S03]  /*9c70*/  ISETP.NE.AND P2, PT, R6, 0x4, PT ;  /* 0x000000040600780c */ /* 0x000fc60003f45270 */
[----:B------:R-:W-:-:S04]  /*9c80*/  FADD R60, R57, R60 ;  /* 0x0000003c393c7221 */ /* 0x000fc80000000000 */
[----:B------:R-:W-:-:S04]  /*9c90*/  FADD R60, R60, R59 ;  /* 0x0000003b3c3c7221 */ /* 0x000fc80000000000 */
[----:B------:R-:W-:-:S04]  /*9ca0*/  FADD R63, R60, R63 ;  /* 0x0000003f3c3f7221 */ /* 0x000fc80000000000 */
[----:B------:R-:W-:Y:S01]  /*9cb0*/  FADD R63, R63, R64 ;  /* 0x000000403f3f7221 */ /* 0x000fe20000000000 */
        /* <DEDUP_REMOVED lines=11> */
[----:B------:R-:W-:Y:S02]  /*9d70*/  FADD R22, R73, R22 ;  /* 0x0000001649167221 */ /* 0x000fe40000000000 */
[----:B------:R-:W-:Y:S02]  /*9d80*/  FADD R72, R71, R72 ;  /* 0x0000004847487221 */ /* 0x000fe40000000000 */
[----:B------:R-:W-:Y:S01]  /*9d90*/  FADD R79, R22, R79 ;  /* 0x0000004f164f7221 */ /* 0x000fe20000000000 */
[----:B------:R-:W-:Y:S01]  /*9da0*/  HGMMA.64x64x16.F32 R88, R24, gdesc[UR4].tnspB, R88, gsb0 ;  /* 0x40e0000418587df0 */ /* 0x000fe20008000858 */
[----:B------:R-:W-:Y:S01]  /*9db0*/  R2UR UR6, R12 ;  /* 0x000000000c0672ca */ /* 0x000fe200000e0000 */
[----:B------:R-:W-:Y:S01]  /*9dc0*/  FADD R75, R72, R75 ;  /* 0x0000004b484b7221 */ /* 0x000fe20000000000 */
[----:B------:R-:W-:-:S03]  /*9dd0*/  R2UR UR7, R13 ;  /* 0x000000000d0772ca */ /* 0x000fc600000e0000 */
        /* <DEDUP_REMOVED lines=15> */
[----:B------:R-:W-:Y:S03]  /*9ed0*/  HGMMA.64x64x16.F32 R88, R24, gdesc[UR4].tnspB, R88, gsb0 ;  /* 0x40e0000418587df0 */ /* 0x000fe60008000858 */
[----:B------:R-:W-:-:S02]  /*9ee0*/  WARPGROUP.DEPBAR.LE gsb0, 0x0 ;  /* 0x00008000000079c5 */ /* 0x000fc40000010000 */
[----:B------:R-:W-:-:S04]  /*9ef0*/  SEL R24, R6, RZ, P2 ;  /* 0x000000ff06187207 */ /* 0x000fc80001000000 */
[----:B------:R-:W-:-:S04]  /*9f00*/  LEA R6, R24, R11, 0x3 ;  /* 0x0000000b18067211 */ /* 0x000fc800078e18ff */
[----:B------:R-:W-:-:S04]  /*9f10*/  PRMT R6, RZ, 0x654, R6 ;  /* 0x00000654ff067816 */ /* 0x000fc80000000006 */
[----:B------:R1:W-:Y:S01]  /*9f20*/  SYNCS.ARRIVE.TRANS64.RED.A1T0 RZ, [R6+URZ], RZ ;  /* 0x000000ff06ff79a7 */ /* 0x0003e2000810043f */
[----:B------:R-:W-:Y:S05]  /*9f30*/  @P1 BRA `(.L_x_45) ;  /* 0x00000000009c1947 */ /* 0x000fea0003800000 */
[----:B------:R-:W-:Y:S01]  /*9f40*/  ISETP.LT.OR P1, PT, R7, 0x1, !P0 ;  /* 0x000000010700780c */ /* 0x000fe20004721670 */
[----:B------:R-:W-:-:S12]  /*9f50*/  BSSY B0, `(.L_x_46) ;  /* 0x0000024000007945 */ /* 0x000fd80003800000 */
[----:B------:R-:W-:Y:S05]  /*9f60*/  @P1 BRA `(.L_x_47) ;  /* 0x0000000000881947 */ /* 0x000fea0003800000 */
[----:B-1----:R-:W-:Y:S01]  /*9f70*/  IMAD R6, R5, 0x8, R2 ;  /* 0x0000000805067824 */ /* 0x002fe200078e0202 */
[----:B------:R-:W-:Y:S02]  /*9f80*/  SHF.L.U32 R21, R4, 0x1f, RZ ;  /* 0x0000001f04157819 */ /* 0x000fe400000006ff */
[----:B------:R-:W-:Y:S02]  /*9f90*/  ISETP.NE.AND P2, PT, R0, RZ, PT ;  /* 0x000000ff0000720c */ /* 0x000fe40003f45270 */
[----:B------:R-:W1:Y:S02]  /*9fa0*/  SYNCS.PHASECHK.TRANS64.TRYWAIT P1, [R6+URZ+0x12020], R21 ;  /* 0x01202015060075a7 */ /* 0x000e64000802017f */
[----:B-1----:R-:W-:Y:S09]  /*9fb0*/  @!P1 BRA `(.L_x_48) ;  /* 0x0000001800989947 */ /* 0x002ff20003800000 */
.L_x_87:
[----:B------:R-:W-:Y:S05]  /*9fc0*/  @P2 BRA `(.L_x_49) ;  /* 0x0000000000142947 */ /* 0x000fea0003800000 */
[----:B------:R-:W-:Y:S02]  /*9fd0*/  ISETP.NE.AND P1, PT, R14, RZ, PT ;  /* 0x000000ff0e00720c */ /* 0x000fe40003f25270 */
[----:B-1----:R-:W-:-:S04]  /*9fe0*/  MOV R21, 0x4000 ;  /* 0x0000400000157802 */ /* 0x002fc80000000f00 */
[----:B------:R2:W-:Y:S07]  /*9ff0*/  SYNCS.ARRIVE.TRANS64 RZ, [R6+URZ+0x12000], R21 ;  /* 0x0120001506ff79a7 */ /* 0x0005ee000800003f */
[----:B------:R-:W-:Y:S05]  /*a000*/  @!P1 BRA `(.L_x_49) ;  /* 0x0000000000049947 */ /* 0x000fea0003800000 */
[----:B------:R-:W-:Y:S01]  /*a010*/  BPT.TRAP 0x1 ;  /* 0x000000040000795c */ /* 0x000fe20000300000 */
.L_x_49:
[C---:B------:R-:W-:Y:S01]  /*a020*/  IMAD R20, R5.reuse, 0x4000, R2 ;  /* 0x0000400005147824 */ /* 0x040fe200078e0202 */
        /* <DEDUP_REMOVED lines=12> */
[C---:B------:R-:W-:Y:S01]  /*a0f0*/  ISETP.NE.AND P1, PT, R5.reuse, 0x4, PT ;  /* 0x000000040500780c */ /* 0x040fe20003f25270 */
[----:B------:R-:W-:Y:S01]  /*a100*/  USHF.L.U32 UR11, UR11, 0x7, URZ ;  /* 0x000000070b0b7899 */ /* 0x000fe2000800063f */
[----:B------:R-:W-:Y:S01]  /*a110*/  VIADD R8, R8, 0x1 ;  /* 0x0000000108087836 */ /* 0x000fe20000000000 */
[----:B------:R-:W-:Y:S01]  /*a120*/  UIADD3 UR9, UR9, 0x12000, URZ ;  /* 0x0001200009097890 */ /* 0x000fe2000fffe03f */
[----:B-12---:R-:W-:Y:S01]  /*a130*/  SEL R21, RZ, 0x1, P1 ;  /* 0x00000001ff157807 */ /* 0x006fe20000800000 */
[----:B------:R-:W-:Y:S01]  /*a140*/  UIADD3 UR8, UR8, 0x2000, URZ ;  /* 0x0000200008087890 */ /* 0x000fe2000fffe03f */
[----:B------:R-:W-:-:S02]  /*a150*/  SEL R5, R5, RZ, P1 ;  /* 0x000000ff05057207 */ /* 0x000fc40000800000 */
[----:B------:R-:W-:-:S06]  /*a160*/  LOP3.LUT R4, R4, R21, RZ, 0x3c, !PT ;  /* 0x0000001504047212 */ /* 0x000fcc00078e3cff */
[----:B------:R2:W-:Y:S02]  /*a170*/  UTMALDG.4D [UR8], [UR6], desc[UR18] ;  /* 0x00001208060075b4 */ /* 0x0005e40008019000 */
[----:B--2---:R-:W-:Y:S01]  /*a180*/  NOP ;  /* 0x0000000000007918 */ /* 0x004fe20000000000 */
.L_x_47:
[----:B------:R-:W-:Y:S05]  /*a190*/  BSYNC B0 ;  /* 0x0000000000007941 */ /* 0x000fea0003800000 */
.L_x_46:
[----:B------:R-:W-:-:S07]  /*a1a0*/  IADD3 R7, R7, -0x1, RZ ;  /* 0xffffffff07077810 */ /* 0x000fce0007ffe0ff */
.L_x_45:
[----:B------:R-:W-:Y:S01]  /*a1b0*/  ISETP.GT.AND P3, PT, R17, 0x1, PT ;  /* 0x000000011100780c */ /* 0x000fe20003f64270 */
[----:B------:R-:W-:Y:S01]  /*a1c0*/  VIADD R15, R15, 0x1 ;  /* 0x000000010f0f7836 */ /* 0x000fe20000000000 */
[----:B-1----:R-:W-:Y:S01]  /*a1d0*/  IADD3 R6, R24, 0x1, RZ ;  /* 0x0000000118067810 */ /* 0x002fe20007ffe0ff */
[----:B------:R-:W-:Y:S01]  /*a1e0*/  VIADD R17, R17, 0xffffffff ;  /* 0xffffffff11117836 */ /* 0x000fe20000000000 */
[----:B------:R-:W-:Y:S01]  /*a1f0*/  IADD3 R10, R10, 0x80, RZ ;  /* 0x000000800a0a7810 */ /* 0x000fe20007ffe0ff */
[----:B------:R-:W-:Y:S01]  /*a200*/  IMAD.MOV.U32 R21, RZ, RZ, R19 ;  /* 0x000000ffff157224 */ /* 0x000fe200078e0013 */
[----:B------:R-:W-:Y:S02]  /*a210*/  ISETP.NE.AND P1, PT, R15, 0x4, PT ;  /* 0x000000040f00780c */ /* 0x000fe40003f25270 */
[----:B------:R-:W-:Y:S02]  /*a220*/  ISETP.NE.AND P2, PT, R6, 0x4, PT ;  /* 0x000000040600780c */ /* 0x000fe40003f45270 */
[----:B------:R-:W-:-:S02]  /*a230*/  SEL R20, RZ, 0x1, P1 ;  /* 0x00000001ff147807 */ /* 0x000fc40000800000 */
[----:B------:R-:W-:Y:S02]  /*a240*/  SEL R15, R15, RZ, P1 ;  /* 0x000000ff0f0f7207 */ /* 0x000fe40000800000 */
[----:B------:R-:W-:Y:S02]  /*a250*/  LOP3.LUT R3, R3, R20, RZ, 0x3c, !PT ;  /* 0x0000001403037212 */ /* 0x000fe400078e3cff */
[----:B------:R-:W-:Y:S02]  /*a260*/  MOV R20, R18 ;  /* 0x0000001200147202 */ /* 0x000fe40000000f00 */
[----:B------:R-:W-:Y:S01]  /*a270*/  SEL R6, R6, RZ, P2 ;  /* 0x000000ff06067207 */ /* 0x000fe20001000000 */
[----:B------:R-:W-:Y:S06]  /*a280*/  @P3 BRA `(.L_x_50) ;  /* 0xffffffc8006c3947 */ /* 0x000fec000383ffff */
.L_x_37:
[----:B------:R-:W-:Y:S05]  /*a290*/  WARPSYNC.ALL ;  /* 0x0000000000007948 */ /* 0x000fea0003800000 */
[----:B------:R-:W2:Y:S01]  /*a2a0*/  SHFL.BFLY PT, R0, R13, 0x1, 0x1f ;  /* 0x0c201f000d007f89 */ /* 0x000ea200000e0000 */
[----:B------:R-:W-:Y:S01]  /*a2b0*/  BSSY B0, `(.L_x_51) ;  /* 0x0000023000007945 */ /* 0x000fe20003800000 */
[----:B------:R-:W-:Y:S01]  /*a2c0*/  IMAD.MOV.U32 R7, RZ, RZ, 0x7f800000 ;  /* 0x7f800000ff077424 */ /* 0x000fe200078e00ff */
[----:B------:R-:W-:Y:S01]  /*a2d0*/  MOV R8, 0x3f800000 ;  /* 0x3f80000000087802 */ /* 0x000fe20000000f00 */
[----:B------:R-:W3:Y:S01]  /*a2e0*/  SHFL.BFLY PT, R3, R12, 0x1, 0x1f ;  /* 0x0c201f000c037f89 */ /* 0x000ee200000e0000 */
[----:B------:R-:W-:Y:S01]  /*a2f0*/  IMAD.MOV.U32 R4, RZ, RZ, 0x3f800000 ;  /* 0x3f800000ff047424 */ /* 0x000fe200078e00ff */
[----:B------:R-:W-:Y:S01]  /*a300*/  MOV R9, 0x7f800000 ;  /* 0x7f80000000097802 */ /* 0x000fe20000000f00 */
[----:B--2---:R-:W-:Y:S01]  /*a310*/  FADD R0, R0, R13 ;  /* 0x0000000d00007221 */ /* 0x004fe20000000000 */
[----:B---3--:R-:W-:-:S04]  /*a320*/  FADD R14, R3, R12 ;  /* 0x0000000c030e7221 */ /* 0x008fc80000000000 */
[----:B------:R-:W2:Y:S04]  /*a330*/  SHFL.BFLY PT, R5, R0, 0x2, 0x1f ;  /* 0x0c401f0000057f89 */ /* 0x000ea800000e0000 */
[----:B------:R-:W3:Y:S01]  /*a340*/  SHFL.BFLY PT, R15, R14, 0x2, 0x1f ;  /* 0x0c401f000e0f7f89 */ /* 0x000ee200000e0000 */
[C---:B--2---:R-:W-:Y:S01]  /*a350*/  FSETP.NE.AND P0, PT, R0.reuse, -R5, PT ;  /* 0x800000050000720b */ /* 0x044fe20003f05000 */
[----:B------:R-:W-:Y:S01]  /*a360*/  FADD R3, R0, R5 ;  /* 0x0000000500037221 */ /* 0x000fe20000000000 */
[----:B---3--:R-:W-:-:S11]  /*a370*/  FADD R6, R14, R15 ;  /* 0x0000000f0e067221 */ /* 0x008fd60000000000 */
[----:B------:R-:W-:Y:S05]  /*a380*/  @!P0 BRA `(.L_x_52) ;  /* 0x0000000000548947 */ /* 0x000fea0003800000 */
[----:B------:R-:W-:Y:S01]  /*a390*/  VIADD R0, R3, 0x1800000 ;  /* 0x0180000003007836 */ /* 0x000fe20000000000 */
[----:B------:R-:W-:Y:S04]  /*a3a0*/  BSSY B1, `(.L_x_53) ;  /* 0x000000c000017945 */ /* 0x000fe80003800000 */
[----:B------:R-:W-:-:S04]  /*a3b0*/  LOP3.LUT R0, R0, 0x7f800000, RZ, 0xc0, !PT ;  /* 0x7f80000000007812 */ /* 0x000fc800078ec0ff */
[----:B------:R-:W-:-:S13]  /*a3c0*/  ISETP.GT.U32.AND P0, PT, R0, 0x1ffffff, PT ;  /* 0x01ffffff0000780c */ /* 0x000fda0003f04070 */
[----:B------:R-:W-:Y:S05]  /*a3d0*/  @P0 BRA `(.L_x_54) ;  /* 0x0000000000100947 */ /* 0x000fea0003800000 */
[----:B------:R-:W-:-:S07]  /*a3e0*/  MOV R12, 0xa400 ;  /* 0x0000a400000c7802 */ /* 0x000fce0000000f00 */
[----:B-1----:R-:W-:Y:S05]  /*a3f0*/  CALL.REL.NOINC `($__internal_0_$__cuda_sm20_rcp_rn_f32_slowpath) ;  /* 0x00000014009c7944 */ /* 0x002fea0003c00000 */
[----:B------:R-:W-:Y:S01]  /*a400*/  MOV R4, R0 ;  /* 0x0000000000047202 */ /* 0x000fe20000000f00 */
[----:B------:R-:W-:Y:S06]  /*a410*/  BRA `(.L_x_55) ;  /* 0x0000000000107947 */ /* 0x000fec0003800000 */
.L_x_54:
[----:B------:R-:W2:Y:S02]  /*a420*/  MUFU.RCP R4, R3 ;  /* 0x0000000300047308 */ /* 0x000ea40000001000 */
[----:B--2---:R-:W-:-:S04]  /*a430*/  FFMA R0, R3, R4, -1 ;  /* 0xbf80000003007423 */ /* 0x004fc80000000004 */
[----:B------:R-:W-:-:S04]  /*a440*/  FADD.FTZ R5, -R0, -RZ ;  /* 0x800000ff00057221 */ /* 0x000fc80000010100 */
[----:B------:R-:W-:-:S07]  /*a450*/  FFMA R4, R4, R5, R4 ;  /* 0x0000000504047223 */ /* 0x000fce0000000004 */
.L_x_55:
[----:B------:R-:W-:Y:S05]  /*a460*/  BSYNC B1 ;  /* 0x0000000000017941 */ /* 0x000fea0003800000 */
.L_x_53:
[----:B------:R-:W-:Y:S01]  /*a470*/  FSETP.GEU.AND P0, PT, |R3|, 1.175494350822287508e-38, PT ;  /* 0x008000000300780b */ /* 0x000fe20003f0e200 */
[----:B------:R-:W-:-:S12]  /*a480*/  ULDC UR6, c[0x0][0x600] ;  /* 0x0001800000067ab9 */ /* 0x000fd80000000800 */
[----:B------:R-:W-:-:S04]  /*a490*/  @!P0 FMUL R3, R3, 16777216 ;  /* 0x4b80000003038820 */ /* 0x000fc80000400000 */
[----:B------:R-:W2:Y:S02]  /*a4a0*/  MUFU.LG2 R0, R3 ;  /* 0x0000000300007308 */ /* 0x000ea40000000c00 */
[----:B--2---:R-:W-:-:S04]  /*a4b0*/  @!P0 FADD R0, R0, -24 ;  /* 0xc1c0000000008421 */ /* 0x004fc80000000000 */
[----:B------:R-:W-:-:S04]  /*a4c0*/  FMUL R0, R0, 0.69314718246459960938 ;  /* 0x3f31721800007820 */ /* 0x000fc80000400000 */
[----:B------:R-:W-:-:S07]  /*a4d0*/  FFMA R9, R19, UR6, R0 ;  /* 0x0000000613097c23 */ /* 0x000fce0008000000 */
.L_x_52:
[----:B------:R-:W-:Y:S05]  /*a4e0*/  BSYNC B0 ;  /* 0x0000000000007941 */ /* 0x000fea0003800000 */
.L_x_51:
[----:B------:R-:W-:Y:S01]  /*a4f0*/  FSETP.NE.AND P0, PT, R14, -R15, PT ;  /* 0x8000000f0e00720b */ /* 0x000fe20003f05000 */
[----:B------:R-:W-:Y:S01]  /*a500*/  ULDC UR4, c[0x0][0x608] ;  /* 0x0001820000047ab9 */ /* 0x000fe20000000800 */
[----:B------:R-:W-:Y:S01]  /*a510*/  BSSY B0, `(.L_x_56) ;  /* 0x0000029000007945 */ /* 0x000fe20003800000 */
[----:B------:R-:W-:-:S04]  /*a520*/  FMUL R4, R4, UR4 ;  /* 0x0000000404047c20 */ /* 0x000fc80008400000 */
[-C--:B------:R-:W-:Y:S01]  /*a530*/  FMUL R88, R88, R4.reuse ;  /* 0x0000000458587220 */ /* 0x080fe20000400000 */
        /* <DEDUP_REMOVED lines=14> */
[----:B------:R-:W-:Y:S01]  /*a620*/  FMUL R117, R117, R4 ;  /* 0x0000000475757220 */ /* 0x000fe20000400000 */
[----:B------:R-:W-:Y:S06]  /*a630*/  @!P0 BRA `(.L_x_57) ;  /* 0x0000000000588947 */ /* 0x000fec0003800000 */
[----:B------:R-:W-:Y:S01]  /*a640*/  VIADD R0, R6, 0x1800000 ;  /* 0x0180000006007836 */ /* 0x000fe20000000000 */
[----:B------:R-:W-:Y:S04]  /*a650*/  BSSY B1, `(.L_x_58) ;  /* 0x000000d000017945 */ /* 0x000fe80003800000 */
[----:B------:R-:W-:-:S04]  /*a660*/  LOP3.LUT R0, R0, 0x7f800000, RZ, 0xc0, !PT ;  /* 0x7f80000000007812 */ /* 0x000fc800078ec0ff */
[----:B------:R-:W-:-:S13]  /*a670*/  ISETP.GT.U32.AND P0, PT, R0, 0x1ffffff, PT ;  /* 0x01ffffff0000780c */ /* 0x000fda0003f04070 */
[----:B------:R-:W-:Y:S05]  /*a680*/  @P0 BRA `(.L_x_59) ;  /* 0x0000000000140947 */ /* 0x000fea0003800000 */
[----:B------:R-:W-:Y:S02]  /*a690*/  MOV R3, R6 ;  /* 0x0000000600037202 */ /* 0x000fe40000000f00 */
[----:B------:R-:W-:-:S07]  /*a6a0*/  MOV R12, 0xa6c0 ;  /* 0x0000a6c0000c7802 */ /* 0x000fce0000000f00 */
[----:B-1----:R-:W-:Y:S05]  /*a6b0*/  CALL.REL.NOINC `($__internal_0_$__cuda_sm20_rcp_rn_f32_slowpath) ;  /* 0x0000001000ec7944 */ /* 0x002fea0003c00000 */
[----:B------:R-:W-:Y:S01]  /*a6c0*/  IMAD.MOV.U32 R8, RZ, RZ, R0 ;  /* 0x000000ffff087224 */ /* 0x000fe200078e0000 */
[----:B------:R-:W-:Y:S06]  /*a6d0*/  BRA `(.L_x_60) ;  /* 0x0000000000107947 */ /* 0x000fec0003800000 */
.L_x_59:
[----:B------:R-:W2:Y:S02]  /*a6e0*/  MUFU.RCP R3, R6 ;  /* 0x0000000600037308 */ /* 0x000ea40000001000 */
[----:B--2---:R-:W-:-:S04]  /*a6f0*/  FFMA R0, R6, R3, -1 ;  /* 0xbf80000006007423 */ /* 0x004fc80000000003 */
[----:B------:R-:W-:-:S04]  /*a700*/  FADD.FTZ R0, -R0, -RZ ;  /* 0x800000ff00007221 */ /* 0x000fc80000010100 */
[----:B------:R-:W-:-:S07]  /*a710*/  FFMA R8, R3, R0, R3 ;  /* 0x0000000003087223 */ /* 0x000fce0000000003 */
.L_x_60:
[----:B------:R-:W-:Y:S05]  /*a720*/  BSYNC B1 ;  /* 0x0000000000017941 */ /* 0x000fea0003800000 */
.L_x_58:
[----:B------:R-:W-:Y:S01]  /*a730*/  FSETP.GEU.AND P0, PT, |R6|, 1.175494350822287508e-38, PT ;  /* 0x008000000600780b */ /* 0x000fe20003f0e200 */
[----:B------:R-:W-:-:S12]  /*a740*/  ULDC UR4, c[0x0][0x600] ;  /* 0x0001800000047ab9 */ /* 0x000fd80000000800 */
[----:B------:R-:W-:-:S04]  /*a750*/  @!P0 FMUL R6, R6, 16777216 ;  /* 0x4b80000006068820 */ /* 0x000fc80000400000 */
[----:B------:R-:W2:Y:S02]  /*a760*/  MUFU.LG2 R0, R6 ;  /* 0x0000000600007308 */ /* 0x000ea40000000c00 */
[----:B--2---:R-:W-:-:S04]  /*a770*/  @!P0 FADD R0, R0, -24 ;  /* 0xc1c0000000008421 */ /* 0x004fc80000000000 */
[----:B------:R-:W-:-:S04]  /*a780*/  FMUL R7, R0, 0.69314718246459960938 ;  /* 0x3f31721800077820 */ /* 0x000fc80000400000 */
[----:B------:R-:W-:-:S07]  /*a790*/  FFMA R7, R18, UR4, R7 ;  /* 0x0000000412077c23 */ /* 0x000fce0008000007 */
.L_x_57:
[----:B------:R-:W-:Y:S05]  /*a7a0*/  BSYNC B0 ;  /* 0x0000000000007941 */ /* 0x000fea0003800000 */
.L_x_56:
[C---:B------:R-:W-:Y:S01]  /*a7b0*/  LOP3.LUT P0, RZ, R16.reuse, 0x3, RZ, 0xc0, !PT ;  /* 0x0000000310ff7812 */ /* 0x040fe2000780c0ff */
[----:B------:R-:W-:Y:S01]  /*a7c0*/  ULDC UR4, c[0x0][0x608] ;  /* 0x0001820000047ab9 */ /* 0x000fe20000000800 */
[----:B------:R-:W-:Y:S01]  /*a7d0*/  LOP3.LUT R17, R16, 0x7f, RZ, 0xc0, !PT ;  /* 0x0000007f10117812 */ /* 0x000fe200078ec0ff */
[----:B------:R-:W-:Y:S01]  /*a7e0*/  ULDC.64 UR8, c[0x0][0x208] ;  /* 0x0000820000087ab9 */ /* 0x000fe20000000a00 */
[----:B------:R-:W-:Y:S01]  /*a7f0*/  FMUL R8, R8, UR4 ;  /* 0x0000000408087c20 */ /* 0x000fe20008400000 */
[----:B------:R-:W-:Y:S01]  /*a800*/  BSSY B0, `(.L_x_61) ;  /* 0x0000018000007945 */ /* 0x000fe20003800000 */
[----:B------:R-:W-:-:S07]  /*a810*/  SHF.R.U32.HI R18, RZ, 0x5, R17 ;  /* 0x00000005ff127819 */ /* 0x000fce0000011611 */
[----:B------:R-:W-:Y:S05]  /*a820*/  @P0 BRA `(.L_x_62) ;  /* 0x0000000000540947 */ /* 0x000fea0003800000 */
[----:B------:R-:W2:Y:S01]  /*a830*/  S2UR UR4, SR_CTAID.X ;  /* 0x00000000000479c3 */ /* 0x000ea20000002500 */
[----:B------:R-:W-:Y:S02]  /*a840*/  SHF.R.U32.HI R0, RZ, 0x2, R16 ;  /* 0x00000002ff007819 */ /* 0x000fe40000011610 */
[----:B------:R-:W-:Y:S02]  /*a850*/  SHF.L.U32 R3, R18, 0x4, RZ ;  /* 0x0000000412037819 */ /* 0x000fe400000006ff */
[----:B------:R-:W-:-:S04]  /*a860*/  LOP3.LUT R0, R0, 0x7, RZ, 0xc0, !PT ;  /* 0x0000000700007812 */ /* 0x000fc800078ec0ff */
[----:B------:R-:W-:Y:S01]  /*a870*/  LOP3.LUT R0, R3, 0xfffffff0, R0, 0xe2, !PT ;  /* 0xfffffff003007812 */ /* 0x000fe200078ee200 */
[----:B--2---:R-:W-:-:S03]  /*a880*/  USHF.L.U32 UR6, UR4, 0x6, URZ ;  /* 0x0000000604067899 */ /* 0x004fc6000800063f */
[----:B------:R-:W-:Y:S02]  /*a890*/  ULDC.64 UR4, c[0x0][0x688] ;  /* 0x0001a20000047ab9 */ /* 0x000fe40000000a00 */
[----:B------:R-:W-:Y:S02]  /*a8a0*/  UIMAD UR4, UR36, UR4, UR6 ;  /* 0x00000004240472a4 */ /* 0x000fe4000f8e0206 */
[----:B------:R-:W-:Y:S02]  /*a8b0*/  LOP3.LUT R3, R0, UR6, RZ, 0xfc, !PT ;  /* 0x0000000600037c12 */ /* 0x000fe4000f8efcff */
[----:B------:R-:W-:-:S03]  /*a8c0*/  UIMAD UR4, UR37, UR5, UR4 ;  /* 0x00000005250472a4 */ /* 0x000fc6000f8e0204 */
[C---:B------:R-:W-:Y:S01]  /*a8d0*/  VIADD R4, R3.reuse, 0x8 ;  /* 0x0000000803047836 */ /* 0x040fe20000000000 */
[----:B------:R-:W-:Y:S02]  /*a8e0*/  ULDC UR5, c[0x0][0x288] ;  /* 0x0000a20000057ab9 */ /* 0x000fe40000000800 */
[----:B------:R-:W-:Y:S02]  /*a8f0*/  ISETP.GE.U32.AND P0, PT, R3, UR5, PT ;  /* 0x0000000503007c0c */ /* 0x000fe4000bf06070 */
[----:B------:R-:W-:Y:S02]  /*a900*/  IADD3 R0, P2, R0, UR4, RZ ;  /* 0x0000000400007c10 */ /* 0x000fe4000ff5e0ff */
[----:B------:R-:W-:Y:S01]  /*a910*/  ISETP.GE.U32.AND P1, PT, R4, UR5, PT ;  /* 0x0000000504007c0c */ /* 0x000fe2000bf26070 */
[----:B------:R-:W-:Y:S01]  /*a920*/  ULDC.64 UR4, c[0x0][0x680] ;  /* 0x0001a00000047ab9 */ /* 0x000fe20000000a00 */
[----:B------:R-:W-:Y:S02]  /*a930*/  IADD3.X R3, RZ, RZ, RZ, P2, !PT ;  /* 0x000000ffff037210 */ /* 0x000fe400017fe4ff */
[----:B------:R-:W-:-:S04]  /*a940*/  LEA R4, P2, R0, UR4, 0x2 ;  /* 0x0000000400047c11 */ /* 0x000fc8000f8410ff */
[----:B------:R-:W-:-:S05]  /*a950*/  LEA.HI.X R5, R0, UR5, R3, 0x2, P2 ;  /* 0x0000000500057c11 */ /* 0x000fca00090f1403 */
[----:B------:R2:W-:Y:S04]  /*a960*/  @!P0 STG.E desc[UR8][R4.64], R9 ;  /* 0x0000000904008986 */ /* 0x0005e8000c101908 */
[----:B------:R2:W-:Y:S02]  /*a970*/  @!P1 STG.E desc[UR8][R4.64+0x20], R7 ;  /* 0x0000200704009986 */ /* 0x0005e4000c101908 */
.L_x_62:
[----:B------:R-:W-:Y:S05]  /*a980*/  BSYNC B0 ;  /* 0x0000000000007941 */ /* 0x000fea0003800000 */
.L_x_61:
[----:B------:R-:W-:Y:S01]  /*a990*/  ULDC.64 UR4, c[0x0][0x730] ;  /* 0x0001cc0000047ab9 */ /* 0x000fe20000000a00 */
[-C--:B------:R-:W-:Y:S01]  /*a9a0*/  FMUL R19, R90, R8.reuse ;  /* 0x000000085a137220 */ /* 0x080fe20000400000 */
[----:B------:R-:W-:Y:S01]  /*a9b0*/  ISETP.NE.U32.AND P0, PT, RZ, UR4, PT ;  /* 0x00000004ff007c0c */ /* 0x000fe2000bf05070 */
[-C--:B------:R-:W-:Y:S01]  /*a9c0*/  FMUL R91, R91, R8.reuse ;  /* 0x000000085b5b7220 */ /* 0x080fe20000400000 */
[-C--:B------:R-:W-:Y:S01]  /*a9d0*/  FMUL R23, R94, R8.reuse ;  /* 0x000000085e177220 */ /* 0x080fe20000400000 */
[-C--:B------:R-:W-:Y:S01]  /*a9e0*/  FMUL R95, R95, R8.reuse ;  /* 0x000000085f5f7220 */ /* 0x080fe20000400000 */
[----:B------:R-:W-:Y:S01]  /*a9f0*/  ISETP.NE.AND.EX P0, PT, RZ, UR5, PT, P0 ;  /* 0x00000005ff007c0c */ /* 0x000fe2000bf05300 */
        /* <DEDUP_REMOVED lines=12> */
[----:B------:R-:W-:Y:S06]  /*aac0*/  @P0 BRA `(.L_x_63) ;  /* 0x0000000000200947 */ /* 0x000fec0003800000 */
[----:B------:R-:W-:Y:S02]  /*aad0*/  ULDC.64 UR4, c[0x0][0x728] ;  /* 0x0001ca0000047ab9 */ /* 0x000fe40000000a00 */
[----:B------:R-:W-:-:S04]  /*aae0*/  ISETP.NE.U32.AND P0, PT, RZ, UR4, PT ;  /* 0x00000004ff007c0c */ /* 0x000fc8000bf05070 */
[----:B------:R-:W-:-:S13]  /*aaf0*/  ISETP.NE.AND.EX P0, PT, RZ, UR5, PT, P0 ;  /* 0x00000005ff007c0c */ /* 0x000fda000bf05300 */
[----:B------:R-:W-:Y:S05]  /*ab00*/  @!P0 BRA `(.L_x_64) ;  /* 0x00000000000c8947 */ /* 0x000fea0003800000 */
[----:B--2---:R-:W2:Y:S02]  /*ab10*/  LDC.64 R4, c[0x0][0x728] ;  /* 0x0001ca00ff047b82 */ /* 0x004ea40000000a00 */
[----:B--2---:R4:W5:Y:S01]  /*ab20*/  LDG.E R4, desc[UR8][R4.64] ;  /* 0x0000000804047981 */ /* 0x004962000c1e1900 */
[----:B------:R-:W-:Y:S05]  /*ab30*/  BRA `(.L_x_63) ;  /* 0x0000000000047947 */ /* 0x000fea0003800000 */
.L_x_64:
[----:B--2---:R-:W3:Y:S02]  /*ab40*/  LDC R4, c[0x0][0x720] ;  /* 0x0001c800ff047b82 */ /* 0x004ee40000000800 */
.L_x_63:
[----:B------:R-:W-:Y:S01]  /*ab50*/  MOV R0, RZ ;  /* 0x000000ff00007202 */ /* 0x000fe20000000f00 */
[----:B-1-3-5:R-:W-:-:S03]  /*ab60*/  IMAD.MOV.U32 R22, RZ, RZ, R4 ;  /* 0x000000ffff167224 */ /* 0x02afc600078e0004 */
[----:B------:R-:W-:-:S13]  /*ab70*/  LOP3.LUT P0, RZ, R0, 0x1bf, RZ, 0xc0, !PT ;  /* 0x000001bf00ff7812 */ /* 0x000fda000780c0ff */
[----:B------:R-:W-:Y:S05]  /*ab80*/  @!P0 BRA `(.L_x_65) ;  /* 0x0000000000408947 */ /* 0x000fea0003800000 */
[----:B------:R-:W-:Y:S01]  /*ab90*/  MOV R0, 0x0 ;  /* 0x0000000000007802 */ /* 0x000fe20000000f00 */
[----:B------:R-:W-:Y:S01]  /*aba0*/  ULDC.64 UR4, c[0x4][0x68] ;  /* 0x01001a0000047ab9 */ /* 0x000fe20000000a00 */
[----:B------:R-:W-:Y:S01]  /*abb0*/  ULDC.64 UR6, c[0x4][0x8] ;  /* 0x0100020000067ab9 */ /* 0x000fe20000000a00 */
[----:B--2---:R-:W-:Y:S01]  /*abc0*/  MOV R4, UR4 ;  /* 0x0000000400047c02 */ /* 0x004fe20008000f00 */
[----:B------:R1:W2:Y:S01]  /*abd0*/  LDC.64 R14, c[0x4][R0] ;  /* 0x01000000000e7b82 */ /* 0x0002a20000000a00 */
[----:B----4-:R-:W-:Y:S01]  /*abe0*/  IMAD.U32 R5, RZ, RZ, UR5 ;  /* 0x00000005ff057e24 */ /* 0x010fe2000f8e00ff */
[----:B------:R-:W-:Y:S01]  /*abf0*/  ULDC.64 UR4, c[0x4][0x70] ;  /* 0x01001c0000047ab9 */ /* 0x000fe20000000a00 */
[----:B------:R-:W-:Y:S01]  /*ac00*/  MOV R10, UR6 ;  /* 0x00000006000a7c02 */ /* 0x000fe20008000f00 */
[----:B------:R-:W-:Y:S01]  /*ac10*/  IMAD.U32 R7, RZ, RZ, UR5 ;  /* 0x00000005ff077e24 */ /* 0x000fe2000f8e00ff */
[----:B------:R-:W-:Y:S01]  /*ac20*/  MOV R6, UR4 ;  /* 0x0000000400067c02 */ /* 0x000fe20008000f00 */
[----:B------:R-:W-:Y:S01]  /*ac30*/  IMAD.U32 R11, RZ, RZ, UR7 ;  /* 0x00000007ff0b7e24 */ /* 0x000fe2000f8e00ff */
[----:B------:R-:W-:Y:S01]  /*ac40*/  MOV R8, 0x70 ;  /* 0x0000007000087802 */ /* 0x000fe20000000f00 */
[----:B------:R-:W-:Y:S01]  /*ac50*/  IMAD.MOV.U32 R12, RZ, RZ, 0x1 ;  /* 0x00000001ff0c7424 */ /* 0x000fe200078e00ff */
[----:B-1----:R-:W-:-:S07]  /*ac60*/  MOV R13, RZ ;  /* 0x000000ff000d7202 */ /* 0x002fce0000000f00 */
[----:B------:R-:W-:-:S07]  /*ac70*/  LEPC R20, `(.L_x_65) ;  /* 0x000000001014794e */ /* 0x000fce0000000000 */
[----:B--2---:R-:W-:Y:S05]  /*ac80*/  CALL.ABS.NOINC R14 ;  /* 0x000000000e007343 */ /* 0x004fea0003c00000 */
.L_x_65:
[----:B------:R-:W-:-:S13]  /*ac90*/  LOP3.LUT P0, RZ, R2, 0x1bf, RZ, 0xc0, !PT ;  /* 0x000001bf02ff7812 */ /* 0x000fda000780c0ff */
[----:B------:R-:W-:Y:S05]  /*aca0*/  @!P0 BRA `(.L_x_66) ;  /* 0x0000000000408947 */ /* 0x000fea0003800000 */
[----:B------:R-:W-:Y:S01]  /*acb0*/  MOV R0, 0x0 ;  /* 0x0000000000007802 */ /* 0x000fe20000000f00 */
[----:B------:R-:W-:Y:S01]  /*acc0*/  ULDC.64 UR4, c[0x4][0x68] ;  /* 0x01001a0000047ab9 */ /* 0x000fe20000000a00 */
[----:B------:R-:W-:Y:S01]  /*acd0*/  ULDC.64 UR6, c[0x4][0x8] ;  /* 0x0100020000067ab9 */ /* 0x000fe20000000a00 */
[----:B--2---:R-:W-:Y:S01]  /*ace0*/  IMAD.U32 R4, RZ, RZ, UR4 ;  /* 0x00000004ff047e24 */ /* 0x004fe2000f8e00ff */
[----:B------:R1:W2:Y:S01]  /*acf0*/  LDC.64 R14, c[0x4][R0] ;  /* 0x01000000000e7b82 */ /* 0x0002a20000000a00 */
[----:B----4-:R-:W-:Y:S01]  /*ad00*/  MOV R5, UR5 ;  /* 0x0000000500057c02 */ /* 0x010fe20008000f00 */
[----:B------:R-:W-:Y:S01]  /*ad10*/  ULDC.64 UR4, c[0x4][0x70] ;  /* 0x01001c0000047ab9 */ /* 0x000fe20000000a00 */
[----:B------:R-:W-:Y:S01]  /*ad20*/  IMAD.U32 R10, RZ, RZ, UR6 ;  /* 0x00000006ff0a7e24 */ /* 0x000fe2000f8e00ff */
[----:B------:R-:W-:Y:S01]  /*ad30*/  MOV R7, UR5 ;  /* 0x0000000500077c02 */ /* 0x000fe20008000f00 */
[----:B------:R-:W-:Y:S01]  /*ad40*/  IMAD.U32 R6, RZ, RZ, UR4 ;  /* 0x00000004ff067e24 */ /* 0x000fe2000f8e00ff */
[----:B------:R-:W-:Y:S01]  /*ad50*/  MOV R11, UR7 ;  /* 0x00000007000b7c02 */ /* 0x000fe20008000f00 */
[----:B------:R-:W-:Y:S01]  /*ad60*/  IMAD.MOV.U32 R8, RZ, RZ, 0x70 ;  /* 0x00000070ff087424 */ /* 0x000fe200078e00ff */
[----:B------:R-:W-:Y:S01]  /*ad70*/  MOV R12, 0x1 ;  /* 0x00000001000c7802 */ /* 0x000fe20000000f00 */
[----:B-1----:R-:W-:-:S07]  /*ad80*/  IMAD.MOV.U32 R13, RZ, RZ, RZ ;  /* 0x000000ffff0d7224 */ /* 0x002fce00078e00ff */
[----:B------:R-:W-:-:S07]  /*ad90*/  LEPC R20, `(.L_x_66) ;  /* 0x000000001014794e */ /* 0x000fce0000000000 */
[----:B--2---:R-:W-:Y:S05]  /*ada0*/  CALL.ABS.NOINC R14 ;  /* 0x000000000e007343 */ /* 0x004fea0003c00000 */
.L_x_66:
[----:B------:R-:W-:Y:S01]  /*adb0*/  ULDC.64 UR4, c[0x0][0x730] ;  /* 0x0001cc0000047ab9 */ /* 0x000fe20000000a00 */
[----:B------:R-:W-:Y:S01]  /*adc0*/  SHF.L.U32 R0, R16, 0x5, RZ ;  /* 0x0000000510007819 */ /* 0x000fe200000006ff */
[----:B------:R-:W-:Y:S01]  /*add0*/  VIADD R17, R17, 0x1f ;  /* 0x0000001f11117836 */ /* 0x000fe20000000000 */
[----:B------:R-:W-:Y:S02]  /*ade0*/  ISETP.NE.U32.AND P0, PT, RZ, UR4, PT ;  /* 0x00000004ff007c0c */ /* 0x000fe4000bf05070 */
[----:B--2---:R-:W-:Y:S02]  /*adf0*/  SHF.R.U32.HI R4, RZ, 0x1, R16 ;  /* 0x00000001ff047819 */ /* 0x004fe40000011610 */
[----:B------:R-:W-:Y:S02]  /*ae00*/  ISETP.NE.AND.EX P0, PT, RZ, UR5, PT, P0 ;  /* 0x00000005ff007c0c */ /* 0x000fe4000bf05300 */
[C---:B------:R-:W-:Y:S02]  /*ae10*/  LOP3.LUT R3, R0.reuse, 0xc0, RZ, 0xc0, !PT ;  /* 0x000000c000037812 */ /* 0x040fe400078ec0ff */
[----:B----4-:R-:W-:-:S02]  /*ae20*/  LOP3.LUT R5, R0, 0x20, RZ, 0xc0, !PT ;  /* 0x0000002000057812 */ /* 0x010fc400078ec0ff */
[----:B------:R-:W-:Y:S01]  /*ae30*/  LOP3.LUT R3, R3, 0x8, R4, 0xf8, !PT ;  /* 0x0000000803037812 */ /* 0x000fe200078ef804 */
[----:B------:R-:W-:Y:S01]  /*ae40*/  IMAD.SHL.U32 R4, R16, 0x4, RZ ;  /* 0x0000000410047824 */ /* 0x000fe200078e00ff */
[----:B------:R-:W-:Y:S02]  /*ae50*/  LEA R5, R18, R5, 0x9 ;  /* 0x0000000512057211 */ /* 0x000fe400078e48ff */
[----:B------:R-:W-:Y:S02]  /*ae60*/  LOP3.LUT R0, R0, 0x100, RZ, 0xc0, !PT ;  /* 0x0000010000007812 */ /* 0x000fe400078ec0ff */
[----:B------:R-:W-:Y:S01]  /*ae70*/  LOP3.LUT R3, R3, 0x18, R4, 0x78, !PT ;  /* 0x0000001803037812 */ /* 0x000fe200078e7804 */
[----:B------:R-:W1:Y:S01]  /*ae80*/  @P0 LDC R22, c[0x0][0x720] ;  /* 0x0001c800ff160b82 */ /* 0x000e620000000800 */
[----:B------:R-:W-:Y:S02]  /*ae90*/  ISETP.GT.U32.AND P1, PT, R17, 0x3e, PT ;  /* 0x0000003e1100780c */ /* 0x000fe40003f24070 */
[----:B------:R-:W-:-:S02]  /*aea0*/  IADD3 R3, R3, R5, R0 ;  /* 0x0000000503037210 */ /* 0x000fc40007ffe000 */
[----:B------:R-:W-:-:S03]  /*aeb0*/  LOP3.LUT P0, RZ, R16, 0x4, RZ, 0xc0, !PT ;  /* 0x0000000410ff7812 */ /* 0x000fc6000780c0ff */
[----:B------:R-:W-:Y:S02]  /*aec0*/  IMAD R3, R3, 0x2, R2 ;  /* 0x0000000203037824 */ /* 0x000fe400078e0202 */
[-C--:B-1----:R-:W-:Y:S01]  /*aed0*/  FMUL R5, R19, R22.reuse ;  /* 0x0000001613057220 */ /* 0x082fe20000400000 */
        /* <DEDUP_REMOVED lines=15> */
[----:B------:R-:W-:Y:S01]  /*afd0*/  F2FP.F16.F32.PACK_AB R5, R0, R5 ;  /* 0x000000050005723e */ /* 0x000fe200000000ff */
[-C--:B------:R-:W-:Y:S01]  /*afe0*/  FMUL R105, R105, R22.reuse ;  /* 0x0000001669697220 */ /* 0x080fe20000400000 */
[----:B------:R-:W-:Y:S01]  /*aff0*/  MOV R0, 0x10 ;  /* 0x0000001000007802 */ /* 0x000fe20000000f00 */
[-C--:B------:R-:W-:Y:S01]  /*b000*/  FMUL R104, R104, R22.reuse ;  /* 0x0000001668687220 */ /* 0x080fe20000400000 */
[----:B------:R-:W-:Y:S01]  /*b010*/  F2FP.F16.F32.PACK_AB R7, R8, R7 ;  /* 0x000000070807723e */ /* 0x000fe200000000ff */
[-C--:B------:R-:W-:Y:S01]  /*b020*/  FMUL R13, R107, R22.reuse ;  /* 0x000000166b0d7220 */ /* 0x080fe20000400000 */
[----:B------:R-:W-:Y:S01]  /*b030*/  F2FP.F16.F32.PACK_AB R9, R10, R9 ;  /* 0x000000090a09723e */ /* 0x000fe200000000ff */
        /* <DEDUP_REMOVED lines=13> */
[----:B------:R-:W-:-:S02]  /*b110*/  F2FP.F16.F32.PACK_AB R4, R89, R4 ;  /* 0x000000045904723e */ /* 0x000fc400000000ff */
[----:B------:R-:W-:Y:S02]  /*b120*/  F2FP.F16.F32.PACK_AB R6, R93, R6 ;  /* 0x000000065d06723e */ /* 0x000fe400000000ff */
[----:B------:R-:W-:Y:S02]  /*b130*/  F2FP.F16.F32.PACK_AB R8, R97, R96 ;  /* 0x000000606108723e */ /* 0x000fe400000000ff */
[----:B------:R-:W-:Y:S02]  /*b140*/  F2FP.F16.F32.PACK_AB R10, R101, R100 ;  /* 0x00000064650a723e */ /* 0x000fe400000000ff */
[----:B------:R-:W-:Y:S02]  /*b150*/  F2FP.F16.F32.PACK_AB R11, R12, R11 ;  /* 0x0000000b0c0b723e */ /* 0x000fe400000000ff */
[----:B------:R-:W-:Y:S01]  /*b160*/  SEL R0, R0, 0xfffffff0, !P0 ;  /* 0xfffffff000007807 */ /* 0x000fe20004000000 */
[----:B------:R-:W-:Y:S06]  /*b170*/  @P1 BRA `(.L_x_67) ;  /* 0x0000000000041947 */ /* 0x000fec0003800000 */
[----:B------:R-:W-:-:S04]  /*b180*/  DEPBAR.LE SB0, 0x1 ;  /* 0x000080400000791a */ /* 0x000fc80000000000 */
.L_x_67:
[----:B------:R-:W-:Y:S05]  /*b190*/  WARPSYNC.ALL ;  /* 0x0000000000007948 */ /* 0x000fea0003800000 */
[----:B------:R-:W-:Y:S01]  /*b1a0*/  BAR.SYNC.DEFER_BLOCKING 0x1, 0x80 ;  /* 0x0042000000007b1d */ /* 0x000fe20000010000 */
[----:B------:R-:W-:Y:S02]  /*b1b0*/  LEA R0, R0, R3, 0x1 ;  /* 0x0000000300007211 */ /* 0x000fe400078e08ff */
[----:B------:R-:W-:Y:S02]  /*b1c0*/  F2FP.F16.F32.PACK_AB R13, R13, R14 ;  /* 0x0000000e0d0d723e */ /* 0x000fe400000000ff */
[----:B------:R-:W-:Y:S01]  /*b1d0*/  F2FP.F16.F32.PACK_AB R15, R15, R16 ;  /* 0x000000100f0f723e */ /* 0x000fe200000000ff */
[----:B------:R-:W-:Y:S01]  /*b1e0*/  BSSY B0, `(.L_x_68) ;  /* 0x000001d000007945 */ /* 0x000fe20003800000 */
[----:B------:R-:W-:-:S02]  /*b1f0*/  F2FP.F16.F32.PACK_AB R17, R17, R18 ;  /* 0x000000121111723e */ /* 0x000fc400000000ff */
[----:B------:R-:W-:Y:S02]  /*b200*/  F2FP.F16.F32.PACK_AB R12, R105, R104 ;  /* 0x00000068690c723e */ /* 0x000fe400000000ff */
[----:B------:R-:W-:Y:S02]  /*b210*/  F2FP.F16.F32.PACK_AB R14, R109, R108 ;  /* 0x0000006c6d0e723e */ /* 0x000fe400000000ff */
[----:B------:R-:W-:Y:S02]  /*b220*/  F2FP.F16.F32.PACK_AB R16, R113, R112 ;  /* 0x000000707110723e */ /* 0x000fe400000000ff */
[----:B------:R-:W-:Y:S02]  /*b230*/  F2FP.F16.F32.PACK_AB R18, R117, R116 ;  /* 0x000000747512723e */ /* 0x000fe400000000ff */
[----:B------:R-:W-:Y:S01]  /*b240*/  F2FP.F16.F32.PACK_AB R19, R19, R20 ;  /* 0x000000141313723e */ /* 0x000fe200000000ff */
[----:B------:R1:W-:Y:S04]  /*b250*/  STSM.16.M88.4 [R3], R4 ;  /* 0x0000000403007844 */ /* 0x0003e80000000200 */
[----:B------:R1:W-:Y:S01]  /*b260*/  STSM.16.M88.4 [R0], R8 ;  /* 0x0000000800007844 */ /* 0x0003e20000000200 */
[----:B------:R-:W-:Y:S01]  /*b270*/  @!PT LDS RZ, [RZ] ;  /* 0x00000000fffff984 */ /* 0x000fe20000000800 */
[----:B------:R-:W-:Y:S01]  /*b280*/  @!PT LDS RZ, [RZ] ;  /* 0x00000000fffff984 */ /* 0x000fe20000000800 */
[----:B------:R-:W-:Y:S01]  /*b290*/  @!PT LDS RZ, [RZ] ;  /* 0x00000000fffff984 */ /* 0x000fe20000000800 */
[----:B------:R-:W-:Y:S01]  /*b2a0*/  @!PT LDS RZ, [RZ] ;  /* 0x00000000fffff984 */ /* 0x000fe20000000800 */
[----:B------:R2:W-:Y:S06]  /*b2b0*/  MEMBAR.ALL.CTA ;  /* 0x0000000000007992 */ /* 0x0005ec0000008000 */
[----:B--2---:R-:W2:Y:S02]  /*b2c0*/  FENCE.VIEW.ASYNC.S ;  /* 0x00000000000073c6 */ /* 0x004ea40000000000 */
[----:B--2---:R-:W-:Y:S06]  /*b2d0*/  BAR.SYNC.DEFER_BLOCKING 0x1, 0x80 ;  /* 0x0042000000007b1d */ /* 0x004fec0000010000 */
[----:B------:R-:W-:Y:S05]  /*b2e0*/  @P1 BRA `(.L_x_69) ;  /* 0x0000000000301947 */ /* 0x000fea0003800000 */
[----:B------:R-:W2:Y:S01]  /*b2f0*/  S2UR UR10, SR_CTAID.X ;  /* 0x00000000000a79c3 */ /* 0x000ea20000002500 */
[----:B------:R-:W-:Y:S01]  /*b300*/  ULDC.64 UR4, c[0x0][0x198] ;  /* 0x0000660000047ab9 */ /* 0x000fe20000000a00 */
[----:B------:R-:W-:Y:S01]  /*b310*/  R2UR UR8, R2 ;  /* 0x00000000020872ca */ /* 0x000fe200000e0000 */
[----:B------:R-:W-:Y:S01]  /*b320*/  UIADD3 UR4, UP0, UR4, 0x670, URZ ;  /* 0x0000067004047890 */ /* 0x000fe2000ff1e03f */
[----:B------:R-:W-:Y:S01]  /*b330*/  UMOV UR9, URZ ;  /* 0x0000003f00097c82 */ /* 0x000fe20008000000 */
[----:B------:R-:W-:Y:S02]  /*b340*/  UMOV UR11, UR36 ;  /* 0x00000024000b7c82 */ /* 0x000fe40008000000 */
[----:B------:R-:W-:Y:S01]  /*b350*/  UIADD3.X UR5, URZ, UR5, URZ, UP0, !UPT ;  /* 0x000000053f057290 */ /* 0x000fe200087fe43f */
[----:B------:R-:W-:Y:S01]  /*b360*/  UMOV UR12, UR37 ;  /* 0x00000025000c7c82 */ /* 0x000fe20008000000 */
[----:B--2---:R-:W-:-:S09]  /*b370*/  USHF.L.U32 UR10, UR10, 0x6, URZ ;  /* 0x000000060a0a7899 */ /* 0x004fd2000800063f */
[----:B------:R2:W-:Y:S01]  /*b380*/  UTMASTG.4D [UR8], [UR4] ;  /* 0x00000008040073b5 */ /* 0x0005e20008018000 */
[----:B------:R0:W-:Y:S01]  /*b390*/  UTMACMDFLUSH ;  /* 0x00000000000079b7 */ /* 0x0001e20000000000 */
[----:B--2---:R-:W-:-:S04]  /*b3a0*/  DEPBAR.LE SB0, 0x1 ;  /* 0x000080400000791a */ /* 0x004fc80000000000 */
.L_x_69:
[----:B------:R-:W-:Y:S05]  /*b3b0*/  BSYNC B0 ;  /* 0x0000000000007941 */ /* 0x000fea0003800000 */
.L_x_68:
[----:B------:R-:W-:Y:S06]  /*b3c0*/  BAR.SYNC.DEFER_BLOCKING 0x1, 0x80 ;  /* 0x0042000000007b1d */ /* 0x000fec0000010000 */
[----:B------:R-:W-:Y:S01]  /*b3d0*/  BSSY B0, `(.L_x_70) ;  /* 0x0000017000007945 */ /* 0x000fe20003800000 */
[----:B------:R2:W-:Y:S04]  /*b3e0*/  STSM.16.M88.4 [R3+0x1000], R12 ;  /* 0x0010000c03007844 */ /* 0x0005e80000000200 */
[----:B------:R2:W-:Y:S01]  /*b3f0*/  STSM.16.M88.4 [R0+0x1000], R16 ;  /* 0x0010001000007844 */ /* 0x0005e20000000200 */
[----:B------:R-:W-:Y:S01]  /*b400*/  @!PT LDS RZ, [RZ] ;  /* 0x00000000fffff984 */ /* 0x000fe20000000800 */
[----:B------:R-:W-:Y:S01]  /*b410*/  @!PT LDS RZ, [RZ] ;  /* 0x00000000fffff984 */ /* 0x000fe20000000800 */
[----:B------:R-:W-:Y:S01]  /*b420*/  @!PT LDS RZ, [RZ] ;  /* 0x00000000fffff984 */ /* 0x000fe20000000800 */
[----:B------:R-:W-:Y:S01]  /*b430*/  @!PT LDS RZ, [RZ] ;  /* 0x00000000fffff984 */ /* 0x000fe20000000800 */
[----:B------:R3:W-:Y:S06]  /*b440*/  MEMBAR.ALL.CTA ;  /* 0x0000000000007992 */ /* 0x0007ec0000008000 */
[----:B---3--:R-:W3:Y:S02]  /*b450*/  FENCE.VIEW.ASYNC.S ;  /* 0x00000000000073c6 */ /* 0x008ee40000000000 */
[----:B---3--:R-:W-:Y:S06]  /*b460*/  BAR.SYNC.DEFER_BLOCKING 0x1, 0x80 ;  /* 0x0042000000007b1d */ /* 0x008fec0000010000 */
[----:B------:R-:W-:Y:S05]  /*b470*/  @P1 BRA `(.L_x_71) ;  /* 0x0000000000301947 */ /* 0x000fea0003800000 */
[----:B------:R-:W3:Y:S01]  /*b480*/  S2UR UR10, SR_CTAID.X ;  /* 0x00000000000a79c3 */ /* 0x000ee20000002500 */
[----:B------:R-:W-:Y:S01]  /*b490*/  R2UR UR8, R2 ;  /* 0x00000000020872ca */ /* 0x000fe200000e0000 */
[----:B------:R-:W-:Y:S01]  /*b4a0*/  ULDC.64 UR4, c[0x0][0x198] ;  /* 0x0000660000047ab9 */ /* 0x000fe20000000a00 */
[----:B------:R-:W-:Y:S01]  /*b4b0*/  UMOV UR9, 0x20 ;  /* 0x0000002000097882 */ /* 0x000fe20000000000 */
[----:B------:R-:W-:Y:S01]  /*b4c0*/  UIADD3 UR4, UP0, UR4, 0x670, URZ ;  /* 0x0000067004047890 */ /* 0x000fe2000ff1e03f */
[----:B------:R-:W-:Y:S01]  /*b4d0*/  UMOV UR11, UR36 ;  /* 0x00000024000b7c82 */ /* 0x000fe20008000000 */
[----:B------:R-:W-:Y:S02]  /*b4e0*/  UMOV UR12, UR37 ;  /* 0x00000025000c7c82 */ /* 0x000fe40008000000 */
[----:B------:R-:W-:-:S06]  /*b4f0*/  UIADD3.X UR5, URZ, UR5, URZ, UP0, !UPT ;  /* 0x000000053f057290 */ /* 0x000fcc00087fe43f */
[----:B------:R-:W-:Y:S02]  /*b500*/  UIADD3 UR8, UR8, 0x1000, URZ ;  /* 0x0000100008087890 */ /* 0x000fe4000fffe03f */
[----:B---3--:R-:W-:-:S09]  /*b510*/  USHF.L.U32 UR10, UR10, 0x6, URZ ;  /* 0x000000060a0a7899 */ /* 0x008fd2000800063f */
[----:B------:R3:W-:Y:S02]  /*b520*/  UTMASTG.4D [UR8], [UR4] ;  /* 0x00000008040073b5 */ /* 0x0007e40008018000 */
[----:B---3--:R0:W-:Y:S02]  /*b530*/  UTMACMDFLUSH ;  /* 0x00000000000079b7 */ /* 0x0081e40000000000 */
.L_x_71:
[----:B------:R-:W-:Y:S05]  /*b540*/  BSYNC B0 ;  /* 0x0000000000007941 */ /* 0x000fea0003800000 */
.L_x_70:
[----:B------:R-:W-:-:S04]  /*b550*/  DEPBAR.LE SB0, 0x0 ;  /* 0x000080000000791a */ /* 0x000fc80000000000 */
[----:B------:R-:W-:Y:S05]  /*b560*/  EXIT ;  /* 0x000000000000794d */ /* 0x000fea0003800000 */
.L_x_7:
[----:B-1----:R1:W2:Y:S02]  /*b570*/  SYNCS.PHASECHK.TRANS64.TRYWAIT P2, [R3+URZ+0x12048], R2 ;  /* 0x01204802030075a7 */ /* 0x0022a4000804017f */
[----:B--2---:R-:W-:Y:S05]  /*b580*/  @!P2 NANOSLEEP.SYNCS 0x989680 ;  /* 0x009896800000a95d */ /* 0x004fea0003900000 */
[----:B------:R-:W2:Y:S02]  /*b590*/  @!P2 SYNCS.PHASECHK.TRANS64 P2, [R3+URZ+0x12048], R2 ;  /* 0x012048020300a5a7 */ /* 0x000ea4000804007f */
[----:B--2---:R-:W-:Y:S05]  /*b5a0*/  @!P2 BRA `(.L_x_7) ;  /* 0xfffffffc00f0a947 */ /* 0x004fea000383ffff */
[----:B------:R-:W-:Y:S05]  /*b5b0*/  BRA `(.L_x_72) ;  /* 0xffffff5000447947 */ /* 0x000fea000383ffff */
.L_x_12:
[----:B-1----:R1:W2:Y:S02]  /*b5c0*/  SYNCS.PHASECHK.TRANS64.TRYWAIT P1, [R3+URZ+0x12020], R2 ;  /* 0x01202002030075a7 */ /* 0x0022a4000802017f */
[----:B--2---:R-:W-:Y:S05]  /*b5d0*/  @!P1 NANOSLEEP.SYNCS 0x989680 ;  /* 0x009896800000995d */ /* 0x004fea0003900000 */
[----:B------:R-:W2:Y:S02]  /*b5e0*/  @!P1 SYNCS.PHASECHK.TRANS64 P1, [R3+URZ+0x12020], R2 ;  /* 0x01202002030095a7 */ /* 0x000ea4000802007f */
[----:B--2---:R-:W-:Y:S05]  /*b5f0*/  @!P1 BRA `(.L_x_12) ;  /* 0xfffffffc00f09947 */ /* 0x004fea000383ffff */
[----:B------:R-:W-:Y:S05]  /*b600*/  BRA `(.L_x_73) ;  /* 0xffffff5000e47947 */ /* 0x000fea000383ffff */
.L_x_14:
[----:B-1----:R1:W2:Y:S02]  /*b610*/  SYNCS.PHASECHK.TRANS64.TRYWAIT P1, [R2+URZ+0x12020], R3 ;  /* 0x01202003020075a7 */ /* 0x0022a4000802017f */
[----:B--2---:R-:W-:Y:S05]  /*b620*/  @!P1 NANOSLEEP.SYNCS 0x989680 ;  /* 0x009896800000995d */ /* 0x004fea0003900000 */
[----:B------:R-:W2:Y:S02]  /*b630*/  @!P1 SYNCS.PHASECHK.TRANS64 P1, [R2+URZ+0x12020], R3 ;  /* 0x01202003020095a7 */ /* 0x000ea4000802007f */
[----:B--2---:R-:W-:Y:S05]  /*b640*/  @!P1 BRA `(.L_x_14) ;  /* 0xfffffffc00f09947 */ /* 0x004fea000383ffff */
[----:B------:R-:W-:Y:S05]  /*b650*/  BRA `(.L_x_74) ;  /* 0xffffff54003c7947 */ /* 0x000fea000383ffff */
.L_x_17:
[----:B-1----:R1:W2:Y:S02]  /*b660*/  SYNCS.PHASECHK.TRANS64.TRYWAIT P1, [R3+URZ+0x12020], R4 ;  /* 0x01202004030075a7 */ /* 0x0022a4000802017f */
[----:B--2---:R-:W-:Y:S05]  /*b670*/  @!P1 NANOSLEEP.SYNCS 0x989680 ;  /* 0x009896800000995d */ /* 0x004fea0003900000 */
[----:B------:R-:W2:Y:S02]  /*b680*/  @!P1 SYNCS.PHASECHK.TRANS64 P1, [R3+URZ+0x12020], R4 ;  /* 0x01202004030095a7 */ /* 0x000ea4000802007f */
[----:B--2---:R-:W-:Y:S05]  /*b690*/  @!P1 BRA `(.L_x_17) ;  /* 0xfffffffc00f09947 */ /* 0x004fea000383ffff */
[----:B------:R-:W-:Y:S05]  /*b6a0*/  BRA `(.L_x_75) ;  /* 0xffffff5400b07947 */ /* 0x000fea000383ffff */
.L_x_19:
[----:B-1----:R1:W2:Y:S02]  /*b6b0*/  SYNCS.PHASECHK.TRANS64.TRYWAIT P1, [R3+URZ+0x12020], R2 ;  /* 0x01202002030075a7 */ /* 0x0022a4000802017f */
[----:B--2---:R-:W-:Y:S05]  /*b6c0*/  @!P1 NANOSLEEP.SYNCS 0x989680 ;  /* 0x009896800000995d */ /* 0x004fea0003900000 */
[----:B------:R-:W2:Y:S02]  /*b6d0*/  @!P1 SYNCS.PHASECHK.TRANS64 P1, [R3+URZ+0x12020], R2 ;  /* 0x01202002030095a7 */ /* 0x000ea4000802007f */
[----:B--2---:R-:W-:Y:S05]  /*b6e0*/  @!P1 BRA `(.L_x_19) ;  /* 0xfffffffc00f09947 */ /* 0x004fea000383ffff */
[----:B------:R-:W-:Y:S05]  /*b6f0*/  BRA `(.L_x_76) ;  /* 0xffffff5800207947 */ /* 0x000fea000383ffff */
.L_x_21:
[----:B-1----:R1:W2:Y:S02]  /*b700*/  SYNCS.PHASECHK.TRANS64.TRYWAIT P1, [R2+URZ+0x12040], R89 ;  /* 0x01204059020075a7 */ /* 0x0022a4000802017f */
[----:B--2---:R-:W-:Y:S05]  /*b710*/  @!P1 NANOSLEEP.SYNCS 0x989680 ;  /* 0x009896800000995d */ /* 0x004fea0003900000 */
[----:B------:R-:W2:Y:S02]  /*b720*/  @!P1 SYNCS.PHASECHK.TRANS64 P1, [R2+URZ+0x12040], R89 ;  /* 0x01204059020095a7 */ /* 0x000ea4000802007f */
[----:B--2---:R-:W-:Y:S05]  /*b730*/  @!P1 BRA `(.L_x_21) ;  /* 0xfffffffc00f09947 */ /* 0x004fea000383ffff */
[----:B------:R-:W-:Y:S05]  /*b740*/  BRA `(.L_x_77) ;  /* 0xffffff5800987947 */ /* 0x000fea000383ffff */
.L_x_22:
[----:B--2---:R2:W3:Y:S02]  /*b750*/  SYNCS.PHASECHK.TRANS64.TRYWAIT P1, [R2+URZ+0x12000], R89 ;  /* 0x01200059020075a7 */ /* 0x0044e4000802017f */
[----:B---3--:R-:W-:Y:S05]  /*b760*/  @!P1 NANOSLEEP.SYNCS 0x989680 ;  /* 0x009896800000995d */ /* 0x008fea0003900000 */
[----:B------:R-:W3:Y:S02]  /*b770*/  @!P1 SYNCS.PHASECHK.TRANS64 P1, [R2+URZ+0x12000], R89 ;  /* 0x01200059020095a7 */ /* 0x000ee4000802007f */
[----:B---3--:R-:W-:Y:S05]  /*b780*/  @!P1 BRA `(.L_x_22) ;  /* 0xfffffffc00f09947 */ /* 0x008fea000383ffff */
[----:B------:R-:W-:Y:S05]  /*b790*/  BRA `(.L_x_78) ;  /* 0xffffff5800a47947 */ /* 0x000fea000383ffff */
.L_x_23:
[----:B--2---:R2:W3:Y:S02]  /*b7a0*/  SYNCS.PHASECHK.TRANS64.TRYWAIT P6, [R2+URZ+0x12008], R89 ;  /* 0x01200859020075a7 */ /* 0x0044e400080c017f */
[----:B---3--:R-:W-:Y:S05]  /*b7b0*/  @!P6 NANOSLEEP.SYNCS 0x989680 ;  /* 0x009896800000e95d */ /* 0x008fea0003900000 */
[----:B------:R-:W3:Y:S02]  /*b7c0*/  @!P6 SYNCS.PHASECHK.TRANS64 P6, [R2+URZ+0x12008], R89 ;  /* 0x012008590200e5a7 */ /* 0x000ee400080c007f */
[----:B---3--:R-:W-:Y:S05]  /*b7d0*/  @!P6 BRA `(.L_x_23) ;  /* 0xfffffffc00f0e947 */ /* 0x008fea000383ffff */
[----:B------:R-:W-:Y:S05]  /*b7e0*/  BRA `(.L_x_79) ;  /* 0xffffff6c00dc7947 */ /* 0x000fea000383ffff */
.L_x_25:
[----:B--2---:R2:W3:Y:S02]  /*b7f0*/  SYNCS.PHASECHK.TRANS64.TRYWAIT P2, [R19+URZ+0x12000], R14 ;  /* 0x0120000e130075a7 */ /* 0x0044e4000804017f */
[----:B---3--:R-:W-:Y:S05]  /*b800*/  @!P2 NANOSLEEP.SYNCS 0x989680 ;  /* 0x009896800000a95d */ /* 0x008fea0003900000 */
[----:B------:R-:W3:Y:S02]  /*b810*/  @!P2 SYNCS.PHASECHK.TRANS64 P2, [R19+URZ+0x12000], R14 ;  /* 0x0120000e1300a5a7 */ /* 0x000ee4000804007f */
[----:B---3--:R-:W-:Y:S05]  /*b820*/  @!P2 BRA `(.L_x_25) ;  /* 0xfffffffc00f0a947 */ /* 0x008fea000383ffff */
[----:B------:R-:W-:Y:S05]  /*b830*/  BRA `(.L_x_80) ;  /* 0xffffff8400cc7947 */ /* 0x000fea000383ffff */
.L_x_28:
[----:B--2---:R2:W3:Y:S02]  /*b840*/  SYNCS.PHASECHK.TRANS64.TRYWAIT P3, [R14+URZ+0x12020], R19 ;  /* 0x012020130e0075a7 */ /* 0x0044e4000806017f */
[----:B---3--:R-:W-:Y:S05]  /*b850*/  @!P3 NANOSLEEP.SYNCS 0x989680 ;  /* 0x009896800000b95d */ /* 0x008fea0003900000 */
[----:B------:R-:W3:Y:S02]  /*b860*/  @!P3 SYNCS.PHASECHK.TRANS64 P3, [R14+URZ+0x12020], R19 ;  /* 0x012020130e00b5a7 */ /* 0x000ee4000806007f */
[----:B---3--:R-:W-:Y:S05]  /*b870*/  @!P3 BRA `(.L_x_28) ;  /* 0xfffffffc00f0b947 */ /* 0x008fea000383ffff */
[----:B------:R-:W-:Y:S05]  /*b880*/  BRA `(.L_x_81) ;  /* 0xffffff8800347947 */ /* 0x000fea000383ffff */
.L_x_30:
[----:B--2---:R2:W3:Y:S02]  /*b890*/  SYNCS.PHASECHK.TRANS64.TRYWAIT P4, [R120+URZ+0x12000], R121 ;  /* 0x01200079780075a7 */ /* 0x0044e4000808017f */
[----:B---3--:R-:W-:Y:S05]  /*b8a0*/  @!P4 NANOSLEEP.SYNCS 0x989680 ;  /* 0x009896800000c95d */ /* 0x008fea0003900000 */
[----:B------:R-:W3:Y:S02]  /*b8b0*/  @!P4 SYNCS.PHASECHK.TRANS64 P4, [R120+URZ+0x12000], R121 ;  /* 0x012000797800c5a7 */ /* 0x000ee4000808007f */
[----:B---3--:R-:W-:Y:S05]  /*b8c0*/  @!P4 BRA `(.L_x_30) ;  /* 0xfffffffc00f0c947 */ /* 0x008fea000383ffff */
[----:B------:R-:W-:Y:S05]  /*b8d0*/  BRA `(.L_x_82) ;  /* 0xffffff90001c7947 */ /* 0x000fea000383ffff */
.L_x_34:
[----:B--2---:R2:W3:Y:S02]  /*b8e0*/  SYNCS.PHASECHK.TRANS64.TRYWAIT P2, [R14+URZ+0x12020], R21 ;  /* 0x012020150e0075a7 */ /* 0x0044e4000804017f */
[----:B---3--:R-:W-:Y:S05]  /*b8f0*/  @!P2 NANOSLEEP.SYNCS 0x989680 ;  /* 0x009896800000a95d */ /* 0x008fea0003900000 */
[----:B------:R-:W3:Y:S02]  /*b900*/  @!P2 SYNCS.PHASECHK.TRANS64 P2, [R14+URZ+0x12020], R21 ;  /* 0x012020150e00a5a7 */ /* 0x000ee4000804007f */
[----:B---3--:R-:W-:Y:S05]  /*b910*/  @!P2 BRA `(.L_x_34) ;  /* 0xfffffffc00f0a947 */ /* 0x008fea000383ffff */
[----:B------:R-:W-:Y:S05]  /*b920*/  BRA `(.L_x_83) ;  /* 0xffffffb000287947 */ /* 0x000fea000383ffff */
.L_x_38:
[----:B--2---:R2:W3:Y:S02]  /*b930*/  SYNCS.PHASECHK.TRANS64.TRYWAIT P1, [R19+URZ+0x12000], R18 ;  /* 0x01200012130075a7 */ /* 0x0044e4000802017f */
[----:B---3--:R-:W-:Y:S05]  /*b940*/  @!P1 NANOSLEEP.SYNCS 0x989680 ;  /* 0x009896800000995d */ /* 0x008fea0003900000 */
[----:B------:R-:W3:Y:S02]  /*b950*/  @!P1 SYNCS.PHASECHK.TRANS64 P1, [R19+URZ+0x12000], R18 ;  /* 0x01200012130095a7 */ /* 0x000ee4000802007f */
[----:B---3--:R-:W-:Y:S05]  /*b960*/  @!P1 BRA `(.L_x_38) ;  /* 0xfffffffc00f09947 */ /* 0x008fea000383ffff */
[----:B------:R-:W-:Y:S05]  /*b970*/  BRA `(.L_x_84) ;  /* 0xffffffb000c47947 */ /* 0x000fea000383ffff */
.L_x_41:
[----:B-1----:R1:W2:Y:S02]  /*b980*/  SYNCS.PHASECHK.TRANS64.TRYWAIT P2, [R18+URZ+0x12020], R19 ;  /* 0x01202013120075a7 */ /* 0x0022a4000804017f */
[----:B--2---:R-:W-:Y:S05]  /*b990*/  @!P2 NANOSLEEP.SYNCS 0x989680 ;  /* 0x009896800000a95d */ /* 0x004fea0003900000 */
[----:B------:R-:W2:Y:S02]  /*b9a0*/  @!P2 SYNCS.PHASECHK.TRANS64 P2, [R18+URZ+0x12020], R19 ;  /* 0x012020131200a5a7 */ /* 0x000ea4000804007f */
[----:B--2---:R-:W-:Y:S05]  /*b9b0*/  @!P2 BRA `(.L_x_41) ;  /* 0xfffffffc00f0a947 */ /* 0x004fea000383ffff */
[----:B------:R-:W-:Y:S05]  /*b9c0*/  BRA `(.L_x_85) ;  /* 0xffffffb400487947 */ /* 0x000fea000383ffff */
.L_x_44:
[----:B-1----:R1:W2:Y:S02]  /*b9d0*/  SYNCS.PHASECHK.TRANS64.TRYWAIT P6, [R120+URZ+0x12000], R21 ;  /* 0x01200015780075a7 */ /* 0x0022a400080c017f */
[----:B--2---:R-:W-:Y:S05]  /*b9e0*/  @!P6 NANOSLEEP.SYNCS 0x989680 ;  /* 0x009896800000e95d */ /* 0x004fea0003900000 */
[----:B------:R-:W2:Y:S02]  /*b9f0*/  @!P6 SYNCS.PHASECHK.TRANS64 P6, [R120+URZ+0x12000], R21 ;  /* 0x012000157800e5a7 */ /* 0x000ea400080c007f */
[----:B--2---:R-:W-:Y:S05]  /*ba00*/  @!P6 BRA `(.L_x_44) ;  /* 0xfffffffc00f0e947 */ /* 0x004fea000383ffff */
[----:B------:R-:W-:Y:S05]  /*ba10*/  BRA `(.L_x_86) ;  /* 0xffffffc400507947 */ /* 0x000fea000383ffff */
.L_x_48:
[----:B-1----:R1:W2:Y:S02]  /*ba20*/  SYNCS.PHASECHK.TRANS64.TRYWAIT P1, [R6+URZ+0x12020], R21 ;  /* 0x01202015060075a7 */ /* 0x0022a4000802017f */
[----:B--2---:R-:W-:Y:S05]  /*ba30*/  @!P1 NANOSLEEP.SYNCS 0x989680 ;  /* 0x009896800000995d */ /* 0x004fea0003900000 */
[----:B------:R-:W2:Y:S02]  /*ba40*/  @!P1 SYNCS.PHASECHK.TRANS64 P1, [R6+URZ+0x12020], R21 ;  /* 0x01202015060095a7 */ /* 0x000ea4000802007f */
[----:B--2---:R-:W-:Y:S05]  /*ba50*/  @!P1 BRA `(.L_x_48) ;  /* 0xfffffffc00f09947 */ /* 0x004fea000383ffff */
[----:B------:R-:W-:Y:S05]  /*ba60*/  BRA `(.L_x_87) ;  /* 0xffffffe400547947 */ /* 0x000fea000383ffff */
        .weak           $__internal_0_$__cuda_sm20_rcp_rn_f32_slowpath
        .type           $__internal_0_$__cuda_sm20_rcp_rn_f32_slowpath,@function
        .size           $__internal_0_$__cuda_sm20_rcp_rn_f32_slowpath,(.L_x_93 - $__internal_0_$__cuda_sm20_rcp_rn_f32_slowpath)
$__internal_0_$__cuda_sm20_rcp_rn_f32_slowpath:
[----:B------:R-:W-:Y:S01]  /*ba70*/  IMAD.SHL.U32 R0, R3, 0x2, RZ ;  /* 0x0000000203007824 */ /* 0x000fe200078e00ff */
[----:B------:R-:W-:Y:S04]  /*ba80*/  BSSY B2, `(.L_x_88) ;  /* 0x0000030000027945 */ /* 0x000fe80003800000 */
[----:B------:R-:W-:-:S04]  /*ba90*/  SHF.R.U32.HI R13, RZ, 0x18, R0 ;  /* 0x00000018ff0d7819 */ /* 0x000fc80000011600 */
[----:B------:R-:W-:-:S13]  /*baa0*/  ISETP.NE.U32.AND P0, PT, R13, RZ, PT ;  /* 0x000000ff0d00720c */ /* 0x000fda0003f05070 */
[----:B------:R-:W-:Y:S05]  /*bab0*/  @P0 BRA `(.L_x_89) ;  /* 0x0000000000280947 */ /* 0x000fea0003800000 */
[----:B------:R-:W-:-:S04]  /*bac0*/  SHF.L.U32 R0, R3, 0x1, RZ ;  /* 0x0000000103007819 */ /* 0x000fc800000006ff */
[----:B------:R-:W-:-:S13]  /*bad0*/  ISETP.NE.AND P0, PT, R0, RZ, PT ;  /* 0x000000ff0000720c */ /* 0x000fda0003f05270 */
[----:B------:R-:W-:Y:S01]  /*bae0*/  @P0 FFMA R5, R3, 1.84467440737095516160e+19, RZ ;  /* 0x5f80000003050823 */ /* 0x000fe200000000ff */
[----:B------:R-:W-:Y:S08]  /*baf0*/  @!P0 MUFU.RCP R4, R3 ;  /* 0x0000000300048308 */ /* 0x000ff00000001000 */
[----:B------:R-:W1:Y:S02]  /*bb00*/  @P0 MUFU.RCP R0, R5 ;  /* 0x0000000500000308 */ /* 0x000e640000001000 */
[----:B-1----:R-:W-:-:S04]  /*bb10*/  @P0 FFMA R10, R5, R0, -1 ;  /* 0xbf800000050a0423 */ /* 0x002fc80000000000 */
[----:B------:R-:W-:-:S04]  /*bb20*/  @P0 FADD.FTZ R11, -R10, -RZ ;  /* 0x800000ff0a0b0221 */ /* 0x000fc80000010100 */
[----:B------:R-:W-:-:S04]  /*bb30*/  @P0 FFMA R0, R0, R11, R0 ;  /* 0x0000000b00000223 */ /* 0x000fc80000000000 */
[----:B------:R-:W-:Y:S01]  /*bb40*/  @P0 FFMA R4, R0, 1.84467440737095516160e+19, RZ ;  /* 0x5f80000000040823 */ /* 0x000fe200000000ff */
[----:B------:R-:W-:Y:S06]  /*bb50*/  BRA `(.L_x_90) ;  /* 0x0000000000887947 */ /* 0x000fec0003800000 */
.L_x_89:
[----:B------:R-:W-:-:S05]  /*bb60*/  VIADD R20, R13, 0xffffff03 ;  /* 0xffffff030d147836 */ /* 0x000fca0000000000 */
[----:B------:R-:W-:-:S13]  /*bb70*/  ISETP.GT.U32.AND P0, PT, R20, 0x1, PT ;  /* 0x000000011400780c */ /* 0x000fda0003f04070 */
[----:B------:R-:W-:Y:S05]  /*bb80*/  @P0 BRA `(.L_x_91) ;  /* 0x0000000000780947 */ /* 0x000fea0003800000 */
[----:B------:R-:W-:Y:S02]  /*bb90*/  LOP3.LUT R0, R3, 0x7fffff, RZ, 0xc0, !PT ;  /* 0x007fffff03007812 */ /* 0x000fe400078ec0ff */
[----:B------:R-:W-:Y:S02]  /*bba0*/  MOV R11, 0x3 ;  /* 0x00000003000b7802 */ /* 0x000fe40000000f00 */
[----:B------:R-:W-:Y:S02]  /*bbb0*/  LOP3.LUT R0, R0, 0x3f800000, RZ, 0xfc, !PT ;  /* 0x3f80000000007812 */ /* 0x000fe400078efcff */
[----:B------:R-:W-:Y:S02]  /*bbc0*/  SHF.L.U32 R11, R11, R20, RZ ;  /* 0x000000140b0b7219 */ /* 0x000fe400000006ff */
[----:B------:R-:W1:Y:S02]  /*bbd0*/  MUFU.RCP R5, R0 ;  /* 0x0000000000057308 */ /* 0x000e640000001000 */
[----:B-1----:R-:W-:-:S04]  /*bbe0*/  FFMA R4, R0, R5, -1 ;  /* 0xbf80000000047423 */ /* 0x002fc80000000005 */
[----:B------:R-:W-:-:S04]  /*bbf0*/  FADD.FTZ R4, -R4, -RZ ;  /* 0x800000ff04047221 */ /* 0x000fc80000010100 */
[CCC-:B------:R-:W-:Y:S01]  /*bc00*/  FFMA.RM R10, R5.reuse, R4.reuse, R5.reuse ;  /* 0x00000004050a7223 */ /* 0x1c0fe20000004005 */
[----:B------:R-:W-:-:S04]  /*bc10*/  FFMA.RP R5, R5, R4, R5 ;  /* 0x0000000405057223 */ /* 0x000fc80000008005 */
[C---:B------:R-:W-:Y:S02]  /*bc20*/  LOP3.LUT R4, R10.reuse, 0x7fffff, RZ, 0xc0, !PT ;  /* 0x007fffff0a047812 */ /* 0x040fe400078ec0ff */
[----:B------:R-:W-:Y:S02]  /*bc30*/  FSETP.NEU.FTZ.AND P0, PT, R10, R5, PT ;  /* 0x000000050a00720b */ /* 0x000fe40003f1d000 */
[----:B------:R-:W-:Y:S02]  /*bc40*/  LOP3.LUT R4, R4, 0x800000, RZ, 0xfc, !PT ;  /* 0x0080000004047812 */ /* 0x000fe400078efcff */
[----:B------:R-:W-:Y:S02]  /*bc50*/  SEL R5, RZ, 0xffffffff, !P0 ;  /* 0xffffffffff057807 */ /* 0x000fe40004000000 */
[----:B------:R-:W-:-:S03]  /*bc60*/  LOP3.LUT R11, R11, R4, RZ, 0xc0, !PT ;  /* 0x000000040b0b7212 */ /* 0x000fc600078ec0ff */
[----:B------:R-:W-:Y:S01]  /*bc70*/  IMAD.MOV R5, RZ, RZ, -R5 ;  /* 0x000000ffff057224 */ /* 0x000fe200078e0a05 */
[----:B------:R-:W-:-:S04]  /*bc80*/  SHF.R.U32.HI R11, RZ, R20, R11 ;  /* 0x00000014ff0b7219 */ /* 0x000fc8000001160b */
[--C-:B------:R-:W-:Y:S01]  /*bc90*/  LOP3.LUT P1, RZ, R5, R20, R4.reuse, 0xf8, !PT ;  /* 0x0000001405ff7212 */ /* 0x100fe2000782f804 */
[----:B------:R-:W-:Y:S01]  /*bca0*/  VIADD R5, R13, 0xffffff04 ;  /* 0xffffff040d057836 */ /* 0x000fe20000000000 */
[C---:B------:R-:W-:Y:S02]  /*bcb0*/  LOP3.LUT P0, RZ, R11.reuse, 0x1, RZ, 0xc0, !PT ;  /* 0x000000010bff7812 */ /* 0x040fe4000780c0ff */
[----:B------:R-:W-:Y:S02]  /*bcc0*/  LOP3.LUT P2, RZ, R11, 0x2, RZ, 0xc0, !PT ;  /* 0x000000020bff7812 */ /* 0x000fe4000784c0ff */
[----:B------:R-:W-:Y:S02]  /*bcd0*/  SHF.R.U32.HI R4, RZ, R5, R4 ;  /* 0x00000005ff047219 */ /* 0x000fe40000011604 */
[----:B------:R-:W-:Y:S02]  /*bce0*/  PLOP3.LUT P0, PT, P0, P1, P2, 0xe0, 0x0 ;  /* 0x000000000000781c */ /* 0x000fe40000703c20 */
[----:B------:R-:W-:-:S02]  /*bcf0*/  LOP3.LUT P1, RZ, R3, 0x7fffff, RZ, 0xc0, !PT ;  /* 0x007fffff03ff7812 */ /* 0x000fc4000782c0ff */
[----:B------:R-:W-:-:S04]  /*bd00*/  SEL R0, RZ, 0x1, !P0 ;  /* 0x00000001ff007807 */ /* 0x000fc80004000000 */
[----:B------:R-:W-:-:S04]  /*bd10*/  IADD3 R0, -R0, RZ, RZ ;  /* 0x000000ff00007210 */ /* 0x000fc80007ffe1ff */
[----:B------:R-:W-:-:S13]  /*bd20*/  ISETP.GE.AND P0, PT, R0, RZ, PT ;  /* 0x000000ff0000720c */ /* 0x000fda0003f06270 */
[----:B------:R-:W-:-:S05]  /*bd30*/  @!P0 IADD3 R4, R4, 0x1, RZ ;  /* 0x0000000104048810 */ /* 0x000fca0007ffe0ff */
[----:B------:R-:W-:-:S05]  /*bd40*/  @!P1 IMAD.SHL.U32 R4, R4, 0x2, RZ ;  /* 0x0000000204049824 */ /* 0x000fca00078e00ff */
[----:B------:R-:W-:Y:S01]  /*bd50*/  LOP3.LUT R4, R4, 0x80000000, R3, 0xf8, !PT ;  /* 0x8000000004047812 */ /* 0x000fe200078ef803 */
[----:B------:R-:W-:Y:S06]  /*bd60*/  BRA `(.L_x_90) ;  /* 0x0000000000047947 */ /* 0x000fec0003800000 */
.L_x_91:
[----:B------:R1:W2:Y:S02]  /*bd70*/  MUFU.RCP R4, R3 ;  /* 0x0000000300047308 */ /* 0x0002a40000001000 */
.L_x_90:
[----:B------:R-:W-:Y:S05]  /*bd80*/  BSYNC B2 ;  /* 0x0000000000027941 */ /* 0x000fea0003800000 */
.L_x_88:
[----:B--2---:R-:W-:Y:S01]  /*bd90*/  MOV R0, R4 ;  /* 0x0000000400007202 */ /* 0x004fe20000000f00 */
[----:B------:R-:W-:Y:S01]  /*bda0*/  IMAD.MOV.U32 R4, RZ, RZ, R12 ;  /* 0x000000ffff047224 */ /* 0x000fe200078e000c */
[----:B------:R-:W-:-:S04]  /*bdb0*/  MOV R5, 0x0 ;  /* 0x0000000000057802 */ /* 0x000fc80000000f00 */
[----:B-1----:R-:W-:Y:S05]  /*bdc0*/  RET.REL.NODEC R4 `(_ZN7cutlass13device_kernelINS_4fmha6kernel13FmhaKernelTmaINS1_10collective15FmhaMainloopTmaINS_6half_tEfN4cute5tupleIJNS7_1CILi64EEENS9_ILi128EEESA_EEENS4_14ResidualFusionEJEEENS4_15FmhaFwdEpilogueIS6_fNS8_IJSA_SA_SB_EEEEEJEEEEEvNT_6ParamsE) ;  /* 0xffffff40048c7950 */ /* 0x002fea0003c3ffff */
.L_x_92:
[----:B------:R-:W-:-:S00]  /*bdd0*/  BRA `(.L_x_92) ;  /* 0xfffffffc00fc7947 */ /* 0x000fc0000383ffff */
[----:B------:R-:W-:-:S00]  /*bde0*/  NOP ;  /* 0x0000000000007918 */ /* 0x000fc00000000000 */
        /* <DEDUP_REMOVED lines=9> */
.L_x_93:


//--------------------- .nv.global.init           --------------------------
	.section	.nv.global.init,"aw",@progbits
.nv.global.init:
	.type		$str$23,@object
	.size		$str$23,($str$24 - $str$23)
$str$23:
        /*0000*/ 	.byte	0x28, 0x61, 0x64, 0x64, 0x72, 0x65, 0x73, 0x73, 0x20, 0x26, 0x20, 0x6d, 0x61, 0x73, 0x6b, 0x29
        /*0010*/ 	.byte	0x20, 0x3d, 0x3d, 0x20, 0x30, 0x00
	.type		$str$24,@object
	.size		$str$24,(__unnamed_1 - $str$24)
$str$24:
        /*0016*/ 	.byte	0x2f, 0x74, 0x6d, 0x70, 0x2f, 0x63, 0x75, 0x74, 0x6c, 0x61, 0x73, 0x73, 0x5f, 0x73, 0x77, 0x65
        /*0026*/ 	.byte	0x65, 0x70, 0x5f, 0x73, 0x72, 0x63, 0x2f, 0x69, 0x6e, 0x63, 0x6c, 0x75, 0x64, 0x65, 0x2f, 0x63
        /*0036*/ 	.byte	0x75, 0x74, 0x65, 0x2f, 0x70, 0x6f, 0x69, 0x6e, 0x74, 0x65, 0x72, 0x5f, 0x66, 0x6c, 0x61, 0x67
        /*0046*/ 	.byte	0x67, 0x65, 0x64, 0x2e, 0x68, 0x70, 0x70, 0x00
	.type		__unnamed_1,@object
	.size		__unnamed_1,(.L_0 - __unnamed_1)
__unnamed_1:
        /*004e*/ 	.byte	0x61, 0x75, 0x74, 0x6f, 0x20, 0x63, 0x75, 0x74, 0x65, 0x3a, 0x3a, 0x61, 0x73, 0x5f, 0x70, 0x6f
        /* <DEDUP_REMOVED lines=27> */
        /*020e*/ 	.byte	0x3e, 0x3e, 0x3e, 0x3e, 0x3e, 0x5d, 0x00
.L_0:


//--------------------- .nv.shared._ZN7cutlass13device_kernelINS_4fmha6kernel13FmhaKernelTmaINS1_10collective15FmhaMainloopTmaINS_6half_tEfN4cute5tupleIJNS7_1CILi64EEENS9_ILi128EEESA_EEENS4_14ResidualFusionEJEEENS4_15FmhaFwdEpilogueIS6_fNS8_IJSA_SA_SB_EEEEEJEEEEEvNT_6ParamsE --------------------------
	.section	.nv.shared._ZN7cutlass13device_kernelINS_4fmha6kernel13FmhaKernelTmaINS1_10collective15FmhaMainloopTmaINS_6half_tEfN4cute5tupleIJNS7_1CILi64EEENS9_ILi128EEESA_EEENS4_14ResidualFusionEJEEENS4_15FmhaFwdEpilogueIS6_fNS8_IJSA_SA_SB_EEEEEJEEEEEvNT_6ParamsE,"aw",@nobits
	.sectionflags	@""
	.align	16
	.zero		1024


//--------------------- .nv.shared.reserved.0     --------------------------
	.section	.nv.shared.reserved.0,"aw",@nobits
	.weak		__nv_reservedSMEM_offset_0_alias
	.size		__nv_reservedSMEM_offset_0_alias, 0, 0
	.other		__nv_reservedSMEM_offset_0_alias,@"STO_CUDA_RESERVED_SHARED STV_DEFAULT"
__nv_reservedSMEM_offset_0_alias:
	.zero		0


//--------------------- .nv.global                --------------------------
	.section	.nv.global,"aw",@nobits
.nv.global:
	.type		_ZN39_INTERNAL_70c19c7b_4_k_cu_87e03451_30864cute1_E,@object
	.size		_ZN39_INTERNAL_70c19c7b_4_k_cu_87e03451_30864cute1_E,(_ZN39_INTERNAL_70c19c7b_4_k_cu_87e03451_30864cuda3std3__45__cpo6cbeginE - _ZN39_INTERNAL_70c19c7b_4_k_cu_87e03451_30864cute1_E)
_ZN39_INTERNAL_70c19c7b_4_k_cu_87e03451_30864cute1_E:
	.zero		1
	.type		_ZN39_INTERNAL_70c19c7b_4_k_cu_87e03451_30864cuda3std3__45__cpo6cbeginE,@object
	.size		_ZN39_INTERNAL_70c19c7b_4_k_cu_87e03451_30864cuda3std3__45__cpo6cbeginE,(_ZN39_INTERNAL_70c19c7b_4_k_cu_87e03451_30864cuda3std3__48in_placeE - _ZN39_INTERNAL_70c19c7b_4_k_cu_87e03451_30864cuda3std3__45__cpo6cbeginE)
_ZN39_INTERNAL_70c19c7b_4_k_cu_87e03451_30864cuda3std3__45__cpo6cbeginE:
	.zero		1
	.type		_ZN39_INTERNAL_70c19c7b_4_k_cu_87e03451_30864cuda3std3__48in_placeE,@object
	.size		_ZN39_INTERNAL_70c19c7b_4_k_cu_87e03451_30864cuda3std3__48in_placeE,(_ZN39_INTERNAL_70c19c7b_4_k_cu_87e03451_30864cuda3std6ranges3__45__cpo9iter_moveE - _ZN39_INTERNAL_70c19c7b_4_k_cu_87e03451_30864cuda3std3__48in_placeE)
_ZN39_INTERNAL_70c19c7b_4_k_cu_87e03451_30864cuda3std3__48in_placeE:
	.zero		1
	.type		_ZN39_INTERNAL_70c19c7b_4_k_cu_87e03451_30864cuda3std6ranges3__45__cpo9iter_moveE,@object
	.size		_ZN39_INTERNAL_70c19c7b_4_k_cu_87e03451_30864cuda3std6ranges3__45__cpo9iter_moveE,(_ZN39_INTERNAL_70c19c7b_4_k_cu_87e03451_30864cuda3std3__45__cpo5beginE - _ZN39_INTERNAL_70c19c7b_4_k_cu_87e03451_30864cuda3std6ranges3__45__cpo9iter_moveE)
_ZN39_INTERNAL_70c19c7b_4_k_cu_87e03451_30864cuda3std6ranges3__45__cpo9iter_moveE:
	.zero		1
	.type		_ZN39_INTERNAL_70c19c7b_4_k_cu_87e03451_30864cuda3std3__45__cpo5beginE,@object
	.size		_ZN39_INTERNAL_70c19c7b_4_k_cu_87e03451_30864cuda3std3__45__cpo5beginE,(_ZN39_INTERNAL_70c19c7b_4_k_cu_87e03451_30864cuda3std3__441_GLOBAL__N__70c19c7b_4_k_cu_87e03451_30866ignoreE - _ZN39_INTERNAL_70c19c7b_4_k_cu_87e03451_30864cuda3std3__45__cpo5beginE)
_ZN39_INTERNAL_70c19c7b_4_k_cu_87e03451_30864cuda3std3__45__cpo5beginE:
	.zero		1
	.type		_ZN39_INTERNAL_70c19c7b_4_k_cu_87e03451_30864cuda3std3__441_GLOBAL__N__70c19c7b_4_k_cu_87e03451_30866ignoreE,@object
	.size		_ZN39_INTERNAL_70c19c7b_4_k_cu_87e03451_30864cuda3std3__441_GLOBAL__N__70c19c7b_4_k_cu_87e03451_30866ignoreE,(_ZN39_INTERNAL_70c19c7b_4_k_cu_87e03451_30864cute7productE - _ZN39_INTERNAL_70c19c7b_4_k_cu_87e03451_30864cuda3std3__441_GLOBAL__N__70c19c7b_4_k_cu_87e03451_30866ignoreE)
_ZN39_INTERNAL_70c19c7b_4_k_cu_87e03451_30864cuda3std3__441_GLOBAL__N__70c19c7b_4_k_cu_87e03451_30866ignoreE:
	.zero		1
	.type		_ZN39_INTERNAL_70c19c7b_4_k_cu_87e03451_30864cute7productE,@object
	.size		_ZN39_INTERNAL_70c19c7b_4_k_cu_87e03451_30864cute7productE,(_ZN39_INTERNAL_70c19c7b_4_k_cu_87e03451_30864cuda3std3__45__cpo3endE - _ZN39_INTERNAL_70c19c7b_4_k_cu_87e03451_30864cute7productE)
_ZN39_INTERNAL_70c19c7b_4_k_cu_87e03451_30864cute7productE:
	.zero		1
	.type		_ZN39_INTERNAL_70c19c7b_4_k_cu_87e03451_30864cuda3std3__45__cpo3endE,@object
	.size		_ZN39_INTERNAL_70c19c7b_4_k_cu_87e03451_30864cuda3std3__45__cpo3endE,(_ZN39_INTERNAL_70c19c7b_4_k_cu_87e03451_30864cuda3std3__419piecewise_constructE - _ZN39_INTERNAL_70c19c7b_4_k_cu_87e03451_30864cuda3std3__45__cpo3endE)
_ZN39_INTERNAL_70c19c7b_4_k_cu_87e03451_30864cuda3std3__45__cpo3endE:
	.zero		1
	.type		_ZN39_INTERNAL_70c19c7b_4_k_cu_87e03451_30864cuda3std3__419piecewise_constructE,@object
	.size		_ZN39_INTERNAL_70c19c7b_4_k_cu_87e03451_30864cuda3std3__419piecewise_constructE,(_ZN39_INTERNAL_70c19c7b_4_k_cu_87e03451_30864cuda3std3__45__cpo4cendE - _ZN39_INTERNAL_70c19c7b_4_k_cu_87e03451_30864cuda3std3__419piecewise_constructE)
_ZN39_INTERNAL_70c19c7b_4_k_cu_87e03451_30864cuda3std3__419piecewise_constructE:
	.zero		1
	.type		_ZN39_INTERNAL_70c19c7b_4_k_cu_87e03451_30864cuda3std3__45__cpo4cendE,@object
	.size		_ZN39_INTERNAL_70c19c7b_4_k_cu_87e03451_30864cuda3std3__45__cpo4cendE,(_ZN39_INTERNAL_70c19c7b_4_k_cu_87e03451_30864cuda3std6ranges3__45__cpo4swapE - _ZN39_INTERNAL_70c19c7b_4_k_cu_87e03451_30864cuda3std3__45__cpo4cendE)
_ZN39_INTERNAL_70c19c7b_4_k_cu_87e03451_30864cuda3std3__45__cpo4cendE:
	.zero		1
	.type		_ZN39_INTERNAL_70c19c7b_4_k_cu_87e03451_30864cuda3std6ranges3__45__cpo4swapE,@object
	.size		_ZN39_INTERNAL_70c19c7b_4_k_cu_87e03451_30864cuda3std6ranges3__45__cpo4swapE,(.L_8 - _ZN39_INTERNAL_70c19c7b_4_k_cu_87e03451_30864cuda3std6ranges3__45__cpo4swapE)
_ZN39_INTERNAL_70c19c7b_4_k_cu_87e03451_30864cuda3std6ranges3__45__cpo4swapE:
	.zero		1
.L_8:


//--------------------- .nv.constant0._ZN7cutlass13device_kernelINS_4fmha6kernel13FmhaKernelTmaINS1_10collective15FmhaMainloopTmaINS_6half_tEfN4cute5tupleIJNS7_1CILi64EEENS9_ILi128EEESA_EEENS4_14ResidualFusionEJEEENS4_15FmhaFwdEpilogueIS6_fNS8_IJSA_SA_SB_EEEEEJEEEEEvNT_6ParamsE --------------------------
	.section	.nv.constant0._ZN7cutlass13device_kernelINS_4fmha6kernel13FmhaKernelTmaINS1_10collective15FmhaMainloopTmaINS_6half_tEfN4cute5tupleIJNS7_1CILi64EEENS9_ILi128EEESA_EEENS4_14ResidualFusionEJEEENS4_15FmhaFwdEpilogueIS6_fNS8_IJSA_SA_SB_EEEEEJEEEEEvNT_6ParamsE,"a",@progbits
	.sectionflags	@""
	.align	4
.nv.constant0._ZN7cutlass13device_kernelINS_4fmha6kernel13FmhaKernelTmaINS1_10collective15FmhaMainloopTmaINS_6half_tEfN4cute5tupleIJNS7_1CILi64EEENS9_ILi128EEESA_EEENS4_14ResidualFusionEJEEENS4_15FmhaFwdEpilogueIS6_fNS8_IJSA_SA_SB_EEEEEJEEEEEvNT_6ParamsE:
	.zero		2688


//--------------------- SYMBOLS --------------------------

	.type		.nv.reservedSmem.offset0,@object
	.size		.nv.reservedSmem.offset0,0x4
	.type		__assertfail,@function
